// auto-generated by cutlass_sweep.gemm — config: {"arch": "sm_100", "cluster_m": 1, "cluster_n": 1, "dtype": "bf16", "dtype_b": "bf16", "layout": "nt", "stages": 0, "tile_k": 128, "tile_m": 64, "tile_n": 128}
#include "cutlass/cutlass.h"
#include "cutlass/gemm/collective/collective_builder.hpp"
#include "cutlass/gemm/device/gemm_universal_adapter.h"
#include "cutlass/gemm/kernel/gemm_universal.hpp"
#include "cutlass/epilogue/collective/collective_builder.hpp"

using ElemA = cutlass::bfloat16_t;
using ElemB = cutlass::bfloat16_t;
using ElemCD = cutlass::bfloat16_t;
using Acc  = float;
using TileShape    = cute::Shape<cute::_64, cute::_128, cute::_128>;
using ClusterShape = cute::Shape<cute::_1, cute::_1, cute::_1>;

using CollectiveEpilogue = typename cutlass::epilogue::collective::CollectiveBuilder<
    cutlass::arch::Sm100, cutlass::arch::OpClassTensorOp,
    TileShape, ClusterShape,
    cutlass::epilogue::collective::EpilogueTileAuto,
    Acc, Acc,
    ElemCD, cutlass::layout::RowMajor, 128 / cutlass::sizeof_bits<ElemCD>::value,
    ElemCD, cutlass::layout::RowMajor, 128 / cutlass::sizeof_bits<ElemCD>::value,
    cutlass::epilogue::collective::EpilogueScheduleAuto
  >::CollectiveOp;

using CollectiveMainloop = typename cutlass::gemm::collective::CollectiveBuilder<
    cutlass::arch::Sm100, cutlass::arch::OpClassTensorOp,
    ElemA, cutlass::layout::RowMajor, 128 / cutlass::sizeof_bits<ElemA>::value,
    ElemB, cutlass::layout::ColumnMajor, 128 / cutlass::sizeof_bits<ElemB>::value,
    Acc,
    TileShape, ClusterShape,
    cutlass::gemm::collective::StageCountAutoCarveout<static_cast<int>(sizeof(typename CollectiveEpilogue::SharedStorage))>,
    cutlass::gemm::collective::KernelScheduleAuto
  >::CollectiveOp;

using GemmKernel = cutlass::gemm::kernel::GemmUniversal<
    cute::Shape<int,int,int,int>,
    CollectiveMainloop,
    CollectiveEpilogue
>;
using Gemm = cutlass::gemm::device::GemmUniversalAdapter<GemmKernel>;

// Force the device kernel symbol into the cubin without needing a host main.
auto* _anchor = &cutlass::device_kernel<GemmKernel>;


// ===== COMPILED SASS (sm_100a) =====

	.target	sm_100a

	.elftype	@"ET_EXEC"


//--------------------- .note.nv.tkinfo           --------------------------
	.section	.note.nv.tkinfo,"",@"SHT_NOTE"
	.sectionflags	@"SHF_NOTE_NV_TKINFO"
	.tkinfo
        /*0018*/ 	.word	0x00000002
        /*0030*/ 	.string	""
        /*0030*/ 	.string	"ptxas"
        /*0030*/ 	.string	"Cuda compilation tools, release 13.0, V13.0.88"
        /*0030*/ 	.string	"Build cuda_13.0.r13.0/compiler.36424714_0"
        /*0030*/ 	.string	"-arch sm_100a -m 64 "



//--------------------- .note.nv.cuinfo           --------------------------
	.section	.note.nv.cuinfo,"",@"SHT_NOTE"
	.sectionflags	@"SHF_NOTE_NV_CUINFO"
        /*0018*/ 	.short	0x0002
        /*001a*/ 	.short	0x0064
        /*001c*/ 	.short	0x0082
	.zero		2


//--------------------- .nv.info                  --------------------------
	.section	.nv.info,"",@"SHT_CUDA_INFO"
	.align	4


	//----- nvinfo : EIATTR_REGCOUNT
	.align		4
        /*0000*/ 	.byte	0x04, 0x2f
        /*0002*/ 	.short	(.L_19 - .L_18)
	.align		4
.L_18:
        /*0004*/ 	.word	index@(_ZN7cutlass13device_kernelINS_4gemm6kernel13GemmUniversalIN4cute5tupleIJiiiiEEENS1_10collective13CollectiveMmaINS1_35MainloopSm100TmaUmmaWarpSpecializedILi4ELi2ELi4ENS5_IJNS4_1CILi1EEESB_SB_EEEEENS5_IJNSA_ILi64EEENSA_ILi128EEESF_EEENS_10bfloat16_tENS5_IJlSB_lEEESH_SI_NS4_8TiledMMAINS4_8MMA_AtomIJNS4_20SM100_MMA_F16BF16_SSISH_SH_fLi64ELi128ELNS4_4UMMA5MajorE0ELSN_0ELNSM_7ScaleInE0ELSO_0EEEEEENS4_6LayoutISC_NS5_IJNSA_ILi0EEESS_SS_EEEEENS5_IJNS4_10UnderscoreESV_SV_EEEEENS4_13SM90_TMA_LOADENS4_14ComposedLayoutINS4_7SwizzleILi3ELi4ELi3EEENS4_18smem_ptr_flag_bitsILi16EEENSR_INS5_IJNSA_ILi8EEESE_EEENS5_IJSE_SB_EEEEEEEvNS4_8identityESY_S18_vS19_EENS_8epilogue10collective18CollectiveEpilogueINS1B_23Sm100TmaWarpSpecializedILi4ELi2ELi16ELb1ELb0EEEJSG_NS5_IJNSR_ISE_SB_EENSR_INSA_ILi32EEESB_EEEEESH_SI_SH_SI_NS1B_6fusion15FusionCallbacksIS1F_NS1K_17LinearCombinationISH_fSH_fLNS_15FloatRoundStyleE2EEESG_S1J_JEEENS4_5SM1004TMEM4LOAD26SM100_TMEM_LOAD_16dp256b4xESY_NSZ_INS10_ILi2ELi4ELi3EEES13_NSR_INS5_IJS14_S1H_EEENS5_IJS1H_SB_EEEEEEENS4_17SM75_U32x4_LDSM_NENS4_14SM90_TMA_STOREES1Y_NS4_17SM90_U32x4_STSM_NENS4_39AutoVectorizingCopyWithAssumedAlignmentILi128EEEEEEvvEEEEvNT_6ParamsE)
        /*0008*/ 	.word	0x0000005b


	//----- nvinfo : EIATTR_FRAME_SIZE
	.align		4
.L_19:
        /*000c*/ 	.byte	0x04, 0x11
        /*000e*/ 	.short	(.L_21 - .L_20)
	.align		4
.L_20:
        /*0010*/ 	.word	index@($__internal_2_$__cuda_sm10x_tcgen05_guardrail_trap_unallocated_columns_being_dealloced)
        /*0014*/ 	.word	0x00000000


	//----- nvinfo : EIATTR_FRAME_SIZE
	.align		4
.L_21:
        /*0018*/ 	.byte	0x04, 0x11
        /*001a*/ 	.short	(.L_23 - .L_22)
	.align		4
.L_22:
        /*001c*/ 	.word	index@($__internal_1_$__cuda_sm10x_tcgen05_guardrail_trap_phase_invalid_during_alloc)
        /*0020*/ 	.word	0x00000000


	//----- nvinfo : EIATTR_FRAME_SIZE
	.align		4
.L_23:
        /*0024*/ 	.byte	0x04, 0x11
        /*0026*/ 	.short	(.L_25 - .L_24)
	.align		4
.L_24:
        /*0028*/ 	.word	index@($__internal_0_$__cuda_sm10x_tcgen05_guardrail_trap_col_being_dealloced_not_returned_by_alloc)
        /*002c*/ 	.word	0x00000000


	//----- nvinfo : EIATTR_FRAME_SIZE
	.align		4
.L_25:
        /*0030*/ 	.byte	0x04, 0x11
        /*0032*/ 	.short	(.L_27 - .L_26)
	.align		4
.L_26:
        /*0034*/ 	.word	index@(_ZN7cutlass13device_kernelINS_4gemm6kernel13GemmUniversalIN4cute5tupleIJiiiiEEENS1_10collective13CollectiveMmaINS1_35MainloopSm100TmaUmmaWarpSpecializedILi4ELi2ELi4ENS5_IJNS4_1CILi1EEESB_SB_EEEEENS5_IJNSA_ILi64EEENSA_ILi128EEESF_EEENS_10bfloat16_tENS5_IJlSB_lEEESH_SI_NS4_8TiledMMAINS4_8MMA_AtomIJNS4_20SM100_MMA_F16BF16_SSISH_SH_fLi64ELi128ELNS4_4UMMA5MajorE0ELSN_0ELNSM_7ScaleInE0ELSO_0EEEEEENS4_6LayoutISC_NS5_IJNSA_ILi0EEESS_SS_EEEEENS5_IJNS4_10UnderscoreESV_SV_EEEEENS4_13SM90_TMA_LOADENS4_14ComposedLayoutINS4_7SwizzleILi3ELi4ELi3EEENS4_18smem_ptr_flag_bitsILi16EEENSR_INS5_IJNSA_ILi8EEESE_EEENS5_IJSE_SB_EEEEEEEvNS4_8identityESY_S18_vS19_EENS_8epilogue10collective18CollectiveEpilogueINS1B_23Sm100TmaWarpSpecializedILi4ELi2ELi16ELb1ELb0EEEJSG_NS5_IJNSR_ISE_SB_EENSR_INSA_ILi32EEESB_EEEEESH_SI_SH_SI_NS1B_6fusion15FusionCallbacksIS1F_NS1K_17LinearCombinationISH_fSH_fLNS_15FloatRoundStyleE2EEESG_S1J_JEEENS4_5SM1004TMEM4LOAD26SM100_TMEM_LOAD_16dp256b4xESY_NSZ_INS10_ILi2ELi4ELi3EEES13_NSR_INS5_IJS14_S1H_EEENS5_IJS1H_SB_EEEEEEENS4_17SM75_U32x4_LDSM_NENS4_14SM90_TMA_STOREES1Y_NS4_17SM90_U32x4_STSM_NENS4_39AutoVectorizingCopyWithAssumedAlignmentILi128EEEEEEvvEEEEvNT_6ParamsE)
        /*0038*/ 	.word	0x00000000


	//----- nvinfo : EIATTR_MIN_STACK_SIZE
	.align		4
.L_27:
        /*003c*/ 	.byte	0x04, 0x12
        /*003e*/ 	.short	(.L_29 - .L_28)
	.align		4
.L_28:
        /*0040*/ 	.word	index@(_ZN7cutlass13device_kernelINS_4gemm6kernel13GemmUniversalIN4cute5tupleIJiiiiEEENS1_10collective13CollectiveMmaINS1_35MainloopSm100TmaUmmaWarpSpecializedILi4ELi2ELi4ENS5_IJNS4_1CILi1EEESB_SB_EEEEENS5_IJNSA_ILi64EEENSA_ILi128EEESF_EEENS_10bfloat16_tENS5_IJlSB_lEEESH_SI_NS4_8TiledMMAINS4_8MMA_AtomIJNS4_20SM100_MMA_F16BF16_SSISH_SH_fLi64ELi128ELNS4_4UMMA5MajorE0ELSN_0ELNSM_7ScaleInE0ELSO_0EEEEEENS4_6LayoutISC_NS5_IJNSA_ILi0EEESS_SS_EEEEENS5_IJNS4_10UnderscoreESV_SV_EEEEENS4_13SM90_TMA_LOADENS4_14ComposedLayoutINS4_7SwizzleILi3ELi4ELi3EEENS4_18smem_ptr_flag_bitsILi16EEENSR_INS5_IJNSA_ILi8EEESE_EEENS5_IJSE_SB_EEEEEEEvNS4_8identityESY_S18_vS19_EENS_8epilogue10collective18CollectiveEpilogueINS1B_23Sm100TmaWarpSpecializedILi4ELi2ELi16ELb1ELb0EEEJSG_NS5_IJNSR_ISE_SB_EENSR_INSA_ILi32EEESB_EEEEESH_SI_SH_SI_NS1B_6fusion15FusionCallbacksIS1F_NS1K_17LinearCombinationISH_fSH_fLNS_15FloatRoundStyleE2EEESG_S1J_JEEENS4_5SM1004TMEM4LOAD26SM100_TMEM_LOAD_16dp256b4xESY_NSZ_INS10_ILi2ELi4ELi3EEES13_NSR_INS5_IJS14_S1H_EEENS5_IJS1H_SB_EEEEEEENS4_17SM75_U32x4_LDSM_NENS4_14SM90_TMA_STOREES1Y_NS4_17SM90_U32x4_STSM_NENS4_39AutoVectorizingCopyWithAssumedAlignmentILi128EEEEEEvvEEEEvNT_6ParamsE)
        /*0044*/ 	.word	0x00000000
.L_29:


//--------------------- .nv.compat                --------------------------
	.section	.nv.compat,"",@"SHT_CUDA_COMPAT_INFO"
	.align	4
        /*0000*/ 	.byte	0x02, 0x09, 0x01, 0x00, 0x02, 0x02, 0x02, 0x00, 0x02, 0x05, 0x05, 0x00, 0x03, 0x07, 0x01, 0x01
        /*0010*/ 	.byte	0x02, 0x03, 0x01, 0x00, 0x02, 0x06, 0x01, 0x00, 0x04, 0x0b, 0x08, 0x00, 0x09, 0x00, 0x00, 0x00
        /*0020*/ 	.byte	0x00, 0x00, 0x00, 0x00


//--------------------- .nv.info._ZN7cutlass13device_kernelINS_4gemm6kernel13GemmUniversalIN4cute5tupleIJiiiiEEENS1_10collective13CollectiveMmaINS1_35MainloopSm100TmaUmmaWarpSpecializedILi4ELi2ELi4ENS5_IJNS4_1CILi1EEESB_SB_EEEEENS5_IJNSA_ILi64EEENSA_ILi128EEESF_EEENS_10bfloat16_tENS5_IJlSB_lEEESH_SI_NS4_8TiledMMAINS4_8MMA_AtomIJNS4_20SM100_MMA_F16BF16_SSISH_SH_fLi64ELi128ELNS4_4UMMA5MajorE0ELSN_0ELNSM_7ScaleInE0ELSO_0EEEEEENS4_6LayoutISC_NS5_IJNSA_ILi0EEESS_SS_EEEEENS5_IJNS4_10UnderscoreESV_SV_EEEEENS4_13SM90_TMA_LOADENS4_14ComposedLayoutINS4_7SwizzleILi3ELi4ELi3EEENS4_18smem_ptr_flag_bitsILi16EEENSR_INS5_IJNSA_ILi8EEESE_EEENS5_IJSE_SB_EEEEEEEvNS4_8identityESY_S18_vS19_EENS_8epilogue10collective18CollectiveEpilogueINS1B_23Sm100TmaWarpSpecializedILi4ELi2ELi16ELb1ELb0EEEJSG_NS5_IJNSR_ISE_SB_EENSR_INSA_ILi32EEESB_EEEEESH_SI_SH_SI_NS1B_6fusion15FusionCallbacksIS1F_NS1K_17LinearCombinationISH_fSH_fLNS_15FloatRoundStyleE2EEESG_S1J_JEEENS4_5SM1004TMEM4LOAD26SM100_TMEM_LOAD_16dp256b4xESY_NSZ_INS10_ILi2ELi4ELi3EEES13_NSR_INS5_IJS14_S1H_EEENS5_IJS1H_SB_EEEEEEENS4_17SM75_U32x4_LDSM_NENS4_14SM90_TMA_STOREES1Y_NS4_17SM90_U32x4_STSM_NENS4_39AutoVectorizingCopyWithAssumedAlignmentILi128EEEEEEvvEEEEvNT_6ParamsE --------------------------
	.section	.nv.info._ZN7cutlass13device_kernelINS_4gemm6kernel13GemmUniversalIN4cute5tupleIJiiiiEEENS1_10collective13CollectiveMmaINS1_35MainloopSm100TmaUmmaWarpSpecializedILi4ELi2ELi4ENS5_IJNS4_1CILi1EEESB_SB_EEEEENS5_IJNSA_ILi64EEENSA_ILi128EEESF_EEENS_10bfloat16_tENS5_IJlSB_lEEESH_SI_NS4_8TiledMMAINS4_8MMA_AtomIJNS4_20SM100_MMA_F16BF16_SSISH_SH_fLi64ELi128ELNS4_4UMMA5MajorE0ELSN_0ELNSM_7ScaleInE0ELSO_0EEEEEENS4_6LayoutISC_NS5_IJNSA_ILi0EEESS_SS_EEEEENS5_IJNS4_10UnderscoreESV_SV_EEEEENS4_13SM90_TMA_LOADENS4_14ComposedLayoutINS4_7SwizzleILi3ELi4ELi3EEENS4_18smem_ptr_flag_bitsILi16EEENSR_INS5_IJNSA_ILi8EEESE_EEENS5_IJSE_SB_EEEEEEEvNS4_8identityESY_S18_vS19_EENS_8epilogue10collective18CollectiveEpilogueINS1B_23Sm100TmaWarpSpecializedILi4ELi2ELi16ELb1ELb0EEEJSG_NS5_IJNSR_ISE_SB_EENSR_INSA_ILi32EEESB_EEEEESH_SI_SH_SI_NS1B_6fusion15FusionCallbacksIS1F_NS1K_17LinearCombinationISH_fSH_fLNS_15FloatRoundStyleE2EEESG_S1J_JEEENS4_5SM1004TMEM4LOAD26SM100_TMEM_LOAD_16dp256b4xESY_NSZ_INS10_ILi2ELi4ELi3EEES13_NSR_INS5_IJS14_S1H_EEENS5_IJS1H_SB_EEEEEEENS4_17SM75_U32x4_LDSM_NENS4_14SM90_TMA_STOREES1Y_NS4_17SM90_U32x4_STSM_NENS4_39AutoVectorizingCopyWithAssumedAlignmentILi128EEEEEEvvEEEEvNT_6ParamsE,"",@"SHT_CUDA_INFO"
	.sectionflags	@""
	.align	4


	//----- nvinfo : EIATTR_CUDA_API_VERSION
	.align		4
        /*0000*/ 	.byte	0x04, 0x37
        /*0002*/ 	.short	(.L_31 - .L_30)
.L_30:
        /*0004*/ 	.word	0x00000082


	//----- nvinfo : EIATTR_KPARAM_INFO
	.align		4
.L_31:
        /*0008*/ 	.byte	0x04, 0x17
        /*000a*/ 	.short	(.L_33 - .L_32)
.L_32:
        /*000c*/ 	.word	0x00000000
        /*0010*/ 	.short	0x0000
        /*0012*/ 	.short	0x0000
        /*0014*/ 	.byte	0x00, 0xf0, 0x01, 0x20


	//----- nvinfo : EIATTR_AT_ENTRY_FRAGMENTS
	.align		4
.L_33:
        /*0018*/ 	.byte	0x04, 0x4f
        /*001a*/ 	.short	(.L_35 - .L_34)


	//   ....[0]....
.L_34:
        /*001c*/ 	.word	0x00000006


	//----- nvinfo : EIATTR_RESERVED_SMEM_USED
	.align		4
.L_35:
        /*0020*/ 	.byte	0x01, 0x41
	.zero		2


	//----- nvinfo : EIATTR_SPARSE_MMA_MASK
	.align		4
        /*0024*/ 	.byte	0x03, 0x50
        /*0026*/ 	.short	0x0000


	//----- nvinfo : EIATTR_TCGEN05_1CTA_USED
	.align		4
        /*0028*/ 	.byte	0x01, 0x51
	.zero		2


	//----- nvinfo : EIATTR_MAXREG_COUNT
	.align		4
        /*002c*/ 	.byte	0x03, 0x1b
        /*002e*/ 	.short	0x00ff


	//----- nvinfo : EIATTR_NUM_BARRIERS
	.align		4
        /*0030*/ 	.byte	0x02, 0x4c
        /*0032*/ 	.byte	0x07
	.zero		1


	//----- nvinfo : EIATTR_EXTERNS
	.align		4
        /*0034*/ 	.byte	0x04, 0x0f
        /*0036*/ 	.short	(.L_37 - .L_36)


	//   ....[0]....
	.align		4
.L_36:
        /*0038*/ 	.word	index@(__assertfail)


	//----- nvinfo : EIATTR_MERCURY_ISA_VERSION
	.align		4
.L_37:
        /*003c*/ 	.byte	0x03, 0x5f
        /*003e*/ 	.short	0x0101


	//----- nvinfo : EIATTR_INT_WARP_WIDE_INSTR_OFFSETS
	.align		4
        /*0040*/ 	.byte	0x04, 0x31
        /*0042*/ 	.short	(.L_39 - .L_38)


	//   ....[0]....
.L_38:
        /*0044*/ 	.word	0x00001f50


	//   ....[1]....
        /*0048*/ 	.word	0x00003bc0


	//   ....[2]....
        /*004c*/ 	.word	0x00003be0


	//   ....[3]....
        /*0050*/ 	.word	0x00003c10


	//   ....[4]....
        /*0054*/ 	.word	0x00004550


	//   ....[5]....
        /*0058*/ 	.word	0x000045c0


	//   ....[6]....
        /*005c*/ 	.word	0x000046a0


	//   ....[7]....
        /*0060*/ 	.word	0x00004720


	//   ....[8]....
        /*0064*/ 	.word	0x00004830


	//   ....[9]....
        /*0068*/ 	.word	0x000048c0


	//   ....[10]....
        /*006c*/ 	.word	0x00004aa0


	//   ....[11]....
        /*0070*/ 	.word	0x00004c00


	//----- nvinfo : EIATTR_COOP_GROUP_MASK_REGIDS
	.align		4
.L_39:
        /*0074*/ 	.byte	0x04, 0x29
        /*0076*/ 	.short	(.L_41 - .L_40)


	//   ....[0]....
.L_40:
        /*0078*/ 	.word	0xffffffff


	//   ....[1]....
        /*007c*/ 	.word	0xffffffff


	//   ....[2]....
        /*0080*/ 	.word	0xffffffff


	//   ....[3]....
        /*0084*/ 	.word	0xffffffff


	//   ....[4]....
        /*0088*/ 	.word	0xffffffff


	//   ....[5]....
        /*008c*/ 	.word	0xffffffff


	//   ....[6]....
        /*0090*/ 	.word	0xffffffff


	//   ....[7]....
        /*0094*/ 	.word	0xffffffff


	//   ....[8]....
        /*0098*/ 	.word	0xffffffff


	//   ....[9]....
        /*009c*/ 	.word	0xffffffff


	//   ....[10]....
        /*00a0*/ 	.word	0xffffffff


	//   ....[11]....
        /*00a4*/ 	.word	0xffffffff


	//   ....[12]....
        /*00a8*/ 	.word	0xffffffff


	//----- nvinfo : EIATTR_COOP_GROUP_INSTR_OFFSETS
	.align		4
.L_41:
        /*00ac*/ 	.byte	0x04, 0x28
        /*00ae*/ 	.short	(.L_43 - .L_42)


	//   ....[0]....
.L_42:
        /*00b0*/ 	.word	0x00000090


	//   ....[1]....
        /*00b4*/ 	.word	0x000004d0


	//   ....[2]....
        /*00b8*/ 	.word	0x00000640


	//   ....[3]....
        /*00bc*/ 	.word	0x000007e0


	//   ....[4]....
        /*00c0*/ 	.word	0x000008e0


	//   ....[5]....
        /*00c4*/ 	.word	0x00000a50


	//   ....[6]....
        /*00c8*/ 	.word	0x00000bf0


	//   ....[7]....
        /*00cc*/ 	.word	0x00001e30


	//   ....[8]....
        /*00d0*/ 	.word	0x00002c10


	//   ....[9]....
        /*00d4*/ 	.word	0x00002e20


	//   ....[10]....
        /*00d8*/ 	.word	0x00002e50


	//   ....[11]....
        /*00dc*/ 	.word	0x00003aa0


	//   ....[12]....
        /*00e0*/ 	.word	0x00003cd0


	//----- nvinfo : EIATTR_VRC_CTA_INIT_COUNT
	.align		4
.L_43:
        /*00e4*/ 	.byte	0x02, 0x4a
        /*00e6*/ 	.byte	0x80
	.zero		1


	//----- nvinfo : EIATTR_SYSCALL_OFFSETS
	.align		4
        /*00e8*/ 	.byte	0x04, 0x46
        /*00ea*/ 	.short	(.L_45 - .L_44)


	//   ....[0]....
.L_44:
        /*00ec*/ 	.word	0x000056b0


	//   ....[1]....
        /*00f0*/ 	.word	0x000057a0


	//   ....[2]....
        /*00f4*/ 	.word	0x00005f00


	//   ....[3]....
        /*00f8*/ 	.word	0x000067b0


	//   ....[4]....
        /*00fc*/ 	.word	0x00007030


	//   ....[5]....
        /*0100*/ 	.word	0x000078b0


	//----- nvinfo : EIATTR_MBARRIER_INSTR_OFFSETS
	.align		4
.L_45:
        /*0104*/ 	.byte	0x04, 0x39
        /*0106*/ 	.short	(.L_47 - .L_46)


	//   ....[0]....
.L_46:
        /*0108*/ 	.word	0x000005b0
        /*010c*/ 	.word	0x000000ff
        /*0110*/ 	.word	0x00000000
        /*0114*/ 	.short	0x0100
        /*0116*/ 	.byte	0x05
	.zero		1


	//   ....[1]....
        /*0118*/ 	.word	0x000005c0
        /*011c*/ 	.word	0x000000ff
        /*0120*/ 	.word	0x00000020
        /*0124*/ 	.short	0x0100
        /*0126*/ 	.byte	0x05
	.zero		1


	//   ....[2]....
        /*0128*/ 	.word	0x000005d0
        /*012c*/ 	.word	0x000000ff
        /*0130*/ 	.word	0x00000008
        /*0134*/ 	.short	0x0100
        /*0136*/ 	.byte	0x05
	.zero		1


	//   ....[3]....
        /*0138*/ 	.word	0x000005e0
        /*013c*/ 	.word	0x000000ff
        /*0140*/ 	.word	0x00000028
        /*0144*/ 	.short	0x0100
        /*0146*/ 	.byte	0x05
	.zero		1


	//   ....[4]....
        /*0148*/ 	.word	0x000005f0
        /*014c*/ 	.word	0x000000ff
        /*0150*/ 	.word	0x00000010
        /*0154*/ 	.short	0x0100
        /*0156*/ 	.byte	0x05
	.zero		1


	//   ....[5]....
        /*0158*/ 	.word	0x00000600
        /*015c*/ 	.word	0x000000ff
        /*0160*/ 	.word	0x00000030
        /*0164*/ 	.short	0x0100
        /*0166*/ 	.byte	0x05
	.zero		1


	//   ....[6]....
        /*0168*/ 	.word	0x00000610
        /*016c*/ 	.word	0x000000ff
        /*0170*/ 	.word	0x00000018
        /*0174*/ 	.short	0x0100
        /*0176*/ 	.byte	0x05
	.zero		1


	//   ....[7]....
        /*0178*/ 	.word	0x00000620
        /*017c*/ 	.word	0x000000ff
        /*0180*/ 	.word	0x00000038
        /*0184*/ 	.short	0x0100
        /*0186*/ 	.byte	0x05
	.zero		1


	//   ....[8]....
        /*0188*/ 	.word	0x00000750
        /*018c*/ 	.word	0x000000ff
        /*0190*/ 	.word	0x00000040
        /*0194*/ 	.short	0x0100
        /*0196*/ 	.byte	0x07
	.zero		1


	//   ....[9]....
        /*0198*/ 	.word	0x00000760
        /*019c*/ 	.word	0x000000ff
        /*01a0*/ 	.word	0x00000060
        /*01a4*/ 	.short	0x0100
        /*01a6*/ 	.byte	0x07
	.zero		1


	//   ....[10]....
        /*01a8*/ 	.word	0x00000770
        /*01ac*/ 	.word	0x000000ff
        /*01b0*/ 	.word	0x00000048
        /*01b4*/ 	.short	0x0100
        /*01b6*/ 	.byte	0x07
	.zero		1


	//   ....[11]....
        /*01b8*/ 	.word	0x00000780
        /*01bc*/ 	.word	0x000000ff
        /*01c0*/ 	.word	0x00000068
        /*01c4*/ 	.short	0x0100
        /*01c6*/ 	.byte	0x07
	.zero		1


	//   ....[12]....
        /*01c8*/ 	.word	0x00000790
        /*01cc*/ 	.word	0x000000ff
        /*01d0*/ 	.word	0x00000050
        /*01d4*/ 	.short	0x0100
        /*01d6*/ 	.byte	0x07
	.zero		1


	//   ....[13]....
        /*01d8*/ 	.word	0x000007a0
        /*01dc*/ 	.word	0x000000ff
        /*01e0*/ 	.word	0x00000070
        /*01e4*/ 	.short	0x0100
        /*01e6*/ 	.byte	0x07
	.zero		1


	//   ....[14]....
        /*01e8*/ 	.word	0x000007b0
        /*01ec*/ 	.word	0x000000ff
        /*01f0*/ 	.word	0x00000058
        /*01f4*/ 	.short	0x0100
        /*01f6*/ 	.byte	0x07
	.zero		1


	//   ....[15]....
        /*01f8*/ 	.word	0x000007c0
        /*01fc*/ 	.word	0x000000ff
        /*0200*/ 	.word	0x00000078
        /*0204*/ 	.short	0x0100
        /*0206*/ 	.byte	0x07
	.zero		1


	//   ....[16]....
        /*0208*/ 	.word	0x000008b0
        /*020c*/ 	.word	0x000000ff
        /*0210*/ 	.word	0x00000080
        /*0214*/ 	.short	0x0100
        /*0216*/ 	.byte	0x05
	.zero		1


	//   ....[17]....
        /*0218*/ 	.word	0x000008c0
        /*021c*/ 	.word	0x000000ff
        /*0220*/ 	.word	0x00000088
        /*0224*/ 	.short	0x0100
        /*0226*/ 	.byte	0x05
	.zero		1


	//   ....[18]....
        /*0228*/ 	.word	0x00000a00
        /*022c*/ 	.word	0x000000ff
        /*0230*/ 	.word	0x00000090
        /*0234*/ 	.short	0x0100
        /*0236*/ 	.byte	0x05
	.zero		1


	//   ....[19]....
        /*0238*/ 	.word	0x00000a10
        /*023c*/ 	.word	0x000000ff
        /*0240*/ 	.word	0x000000a0
        /*0244*/ 	.short	0x0100
        /*0246*/ 	.byte	0x05
	.zero		1


	//   ....[20]....
        /*0248*/ 	.word	0x00000a20
        /*024c*/ 	.word	0x000000ff
        /*0250*/ 	.word	0x00000098
        /*0254*/ 	.short	0x0100
        /*0256*/ 	.byte	0x05
	.zero		1


	//   ....[21]....
        /*0258*/ 	.word	0x00000a30
        /*025c*/ 	.word	0x000000ff
        /*0260*/ 	.word	0x000000a8
        /*0264*/ 	.short	0x0100
        /*0266*/ 	.byte	0x05
	.zero		1


	//   ....[22]....
        /*0268*/ 	.word	0x00000b60
        /*026c*/ 	.word	0x000000ff
        /*0270*/ 	.word	0x000000b0
        /*0274*/ 	.short	0x0100
        /*0276*/ 	.byte	0x07
	.zero		1


	//   ....[23]....
        /*0278*/ 	.word	0x00000b70
        /*027c*/ 	.word	0x000000ff
        /*0280*/ 	.word	0x000000d0
        /*0284*/ 	.short	0x0100
        /*0286*/ 	.byte	0x07
	.zero		1


	//   ....[24]....
        /*0288*/ 	.word	0x00000b80
        /*028c*/ 	.word	0x000000ff
        /*0290*/ 	.word	0x000000b8
        /*0294*/ 	.short	0x0100
        /*0296*/ 	.byte	0x07
	.zero		1


	//   ....[25]....
        /*0298*/ 	.word	0x00000b90
        /*029c*/ 	.word	0x000000ff
        /*02a0*/ 	.word	0x000000d8
        /*02a4*/ 	.short	0x0100
        /*02a6*/ 	.byte	0x07
	.zero		1


	//   ....[26]....
        /*02a8*/ 	.word	0x00000ba0
        /*02ac*/ 	.word	0x000000ff
        /*02b0*/ 	.word	0x000000c0
        /*02b4*/ 	.short	0x0100
        /*02b6*/ 	.byte	0x07
	.zero		1


	//   ....[27]....
        /*02b8*/ 	.word	0x00000bb0
        /*02bc*/ 	.word	0x000000ff
        /*02c0*/ 	.word	0x000000e0
        /*02c4*/ 	.short	0x0100
        /*02c6*/ 	.byte	0x07
	.zero		1


	//   ....[28]....
        /*02c8*/ 	.word	0x00000bc0
        /*02cc*/ 	.word	0x000000ff
        /*02d0*/ 	.word	0x000000c8
        /*02d4*/ 	.short	0x0100
        /*02d6*/ 	.byte	0x07
	.zero		1


	//   ....[29]....
        /*02d8*/ 	.word	0x00000bd0
        /*02dc*/ 	.word	0x000000ff
        /*02e0*/ 	.word	0x000000e8
        /*02e4*/ 	.short	0x0100
        /*02e6*/ 	.byte	0x07
	.zero		1


	//   ....[30]....
        /*02e8*/ 	.word	0x00000cc0
        /*02ec*/ 	.word	0x000000ff
        /*02f0*/ 	.word	0x000000f0
        /*02f4*/ 	.short	0x0100
        /*02f6*/ 	.byte	0x05
	.zero		1


	//   ....[31]....
        /*02f8*/ 	.word	0x00000cd0
        /*02fc*/ 	.word	0x000000ff
        /*0300*/ 	.word	0x00000100
        /*0304*/ 	.short	0x0100
        /*0306*/ 	.byte	0x05
	.zero		1


	//   ....[32]....
        /*0308*/ 	.word	0x00000ce0
        /*030c*/ 	.word	0x000000ff
        /*0310*/ 	.word	0x000000f8
        /*0314*/ 	.short	0x0100
        /*0316*/ 	.byte	0x05
	.zero		1


	//   ....[33]....
        /*0318*/ 	.word	0x00000cf0
        /*031c*/ 	.word	0x000000ff
        /*0320*/ 	.word	0x00000108
        /*0324*/ 	.short	0x0100
        /*0326*/ 	.byte	0x05
	.zero		1


	//   ....[34]....
        /*0328*/ 	.word	0x000015d0
        /*032c*/ 	.word	0x00000003
        /*0330*/ 	.word	0x00000100
        /*0334*/ 	.short	0x010a
        /*0336*/ 	.byte	0xff
	.zero		1


	//   ....[35]....
        /*0338*/ 	.word	0x00001600
        /*033c*/ 	.word	0x00000003
        /*0340*/ 	.word	0x000000f0
        /*0344*/ 	.short	0x0101
        /*0346*/ 	.byte	0xff
	.zero		1


	//   ....[36]....
        /*0348*/ 	.word	0x000016d0
        /*034c*/ 	.word	0x000000ff
        /*0350*/ 	.word	0x00000020
        /*0354*/ 	.short	0x010a
        /*0356*/ 	.byte	0x08
	.zero		1


	//   ....[37]....
        /*0358*/ 	.word	0x00001770
        /*035c*/ 	.word	0x000000ff
        /*0360*/ 	.word	0x00000020
        /*0364*/ 	.short	0x010a
        /*0366*/ 	.byte	0x21
	.zero		1


	//   ....[38]....
        /*0368*/ 	.word	0x000018c0
        /*036c*/ 	.word	0x000000ff
        /*0370*/ 	.word	0x00000020
        /*0374*/ 	.short	0x010a
        /*0376*/ 	.byte	0x08
	.zero		1


	//   ....[39]....
        /*0378*/ 	.word	0x00001a90
        /*037c*/ 	.word	0x000000ff
        /*0380*/ 	.word	0x00000088
        /*0384*/ 	.short	0x0101
        /*0386*/ 	.byte	0x04
	.zero		1


	//   ....[40]....
        /*0388*/ 	.word	0x00001ab0
        /*038c*/ 	.word	0x000000ff
        /*0390*/ 	.word	0x00000020
        /*0394*/ 	.short	0x010a
        /*0396*/ 	.byte	0x08
	.zero		1


	//   ....[41]....
        /*0398*/ 	.word	0x00001b30
        /*039c*/ 	.word	0x000000ff
        /*03a0*/ 	.word	0x00000020
        /*03a4*/ 	.short	0x010a
        /*03a6*/ 	.byte	0x21
	.zero		1


	//   ....[42]....
        /*03a8*/ 	.word	0x00001c80
        /*03ac*/ 	.word	0x000000ff
        /*03b0*/ 	.word	0x00000020
        /*03b4*/ 	.short	0x010a
        /*03b6*/ 	.byte	0x08
	.zero		1


	//   ....[43]....
        /*03b8*/ 	.word	0x00001e60
        /*03bc*/ 	.word	0x00000002
        /*03c0*/ 	.word	0x00000090
        /*03c4*/ 	.short	0x010a
        /*03c6*/ 	.byte	0xff
	.zero		1


	//   ....[44]....
        /*03c8*/ 	.word	0x00001f20
        /*03cc*/ 	.word	0x00000002
        /*03d0*/ 	.word	0x00000000
        /*03d4*/ 	.short	0x0101
        /*03d6*/ 	.byte	0xff
	.zero		1


	//   ....[45]....
        /*03d8*/ 	.word	0x00002480
        /*03dc*/ 	.word	0x000000ff
        /*03e0*/ 	.word	0x00000000
        /*03e4*/ 	.short	0x010a
        /*03e6*/ 	.byte	0x05
	.zero		1


	//   ....[46]....
        /*03e8*/ 	.word	0x00002510
        /*03ec*/ 	.word	0x000000ff
        /*03f0*/ 	.word	0x00000000
        /*03f4*/ 	.short	0x010a
        /*03f6*/ 	.byte	0x05
	.zero		1


	//   ....[47]....
        /*03f8*/ 	.word	0x000025a0
        /*03fc*/ 	.word	0x000000ff
        /*0400*/ 	.word	0x00000000
        /*0404*/ 	.short	0x010a
        /*0406*/ 	.byte	0x05
	.zero		1


	//   ....[48]....
        /*0408*/ 	.word	0x00002640
        /*040c*/ 	.word	0x00000000
        /*0410*/ 	.word	0x00000000
        /*0414*/ 	.short	0x010a
        /*0416*/ 	.byte	0xff
	.zero		1


	//   ....[49]....
        /*0418*/ 	.word	0x00002760
        /*041c*/ 	.word	0x00000000
        /*0420*/ 	.word	0x000000f0
        /*0424*/ 	.short	0x010a
        /*0426*/ 	.byte	0xff
	.zero		1


	//   ....[50]....
        /*0428*/ 	.word	0x000027c0
        /*042c*/ 	.word	0x00000004
        /*0430*/ 	.word	0x00000000
        /*0434*/ 	.short	0x0101
        /*0436*/ 	.byte	0xff
	.zero		1


	//   ....[51]....
        /*0438*/ 	.word	0x000027e0
        /*043c*/ 	.word	0x000000ff
        /*0440*/ 	.word	0x000000a0
        /*0444*/ 	.short	0x010a
        /*0446*/ 	.byte	0x05
	.zero		1


	//   ....[52]....
        /*0448*/ 	.word	0x00002900
        /*044c*/ 	.word	0x00000000
        /*0450*/ 	.word	0x00000090
        /*0454*/ 	.short	0x010a
        /*0456*/ 	.byte	0xff
	.zero		1


	//   ....[53]....
        /*0458*/ 	.word	0x00002a10
        /*045c*/ 	.word	0x00000000
        /*0460*/ 	.word	0x00000000
        /*0464*/ 	.short	0x0101
        /*0466*/ 	.byte	0xff
	.zero		1


	//   ....[54]....
        /*0468*/ 	.word	0x00002aa0
        /*046c*/ 	.word	0x000000ff
        /*0470*/ 	.word	0x000000a0
        /*0474*/ 	.short	0x0106
        /*0476*/ 	.byte	0x05
	.zero		1


	//   ....[55]....
        /*0478*/ 	.word	0x00002ac0
        /*047c*/ 	.word	0x000000ff
        /*0480*/ 	.word	0x000000a0
        /*0484*/ 	.short	0x010a
        /*0486*/ 	.byte	0x05
	.zero		1


	//   ....[56]....
        /*0488*/ 	.word	0x00002b50
        /*048c*/ 	.word	0x000000ff
        /*0490*/ 	.word	0x000000a0
        /*0494*/ 	.short	0x0106
        /*0496*/ 	.byte	0x04
	.zero		1


	//   ....[57]....
        /*0498*/ 	.word	0x00002b90
        /*049c*/ 	.word	0x00000000
        /*04a0*/ 	.word	0x000000a0
        /*04a4*/ 	.short	0x010a
        /*04a6*/ 	.byte	0xff
	.zero		1


	//   ....[58]....
        /*04a8*/ 	.word	0x00003150
        /*04ac*/ 	.word	0x00000000
        /*04b0*/ 	.word	0x00000090
        /*04b4*/ 	.short	0x010a
        /*04b6*/ 	.byte	0xff
	.zero		1


	//   ....[59]....
        /*04b8*/ 	.word	0x00003260
        /*04bc*/ 	.word	0x00000003
        /*04c0*/ 	.word	0x00000000
        /*04c4*/ 	.short	0x0101
        /*04c6*/ 	.byte	0xff
	.zero		1


	//   ....[60]....
        /*04c8*/ 	.word	0x00003270
        /*04cc*/ 	.word	0x000000ff
        /*04d0*/ 	.word	0x00000000
        /*04d4*/ 	.short	0x010a
        /*04d6*/ 	.byte	0x07
	.zero		1


	//   ....[61]....
        /*04d8*/ 	.word	0x000032f0
        /*04dc*/ 	.word	0x000000ff
        /*04e0*/ 	.word	0x000000d0
        /*04e4*/ 	.short	0x010a
        /*04e6*/ 	.byte	0x06
	.zero		1


	//   ....[62]....
        /*04e8*/ 	.word	0x000033c0
        /*04ec*/ 	.word	0x000000ff
        /*04f0*/ 	.word	0x00000000
        /*04f4*/ 	.short	0x010a
        /*04f6*/ 	.byte	0x0b
	.zero		1


	//   ....[63]....
        /*04f8*/ 	.word	0x000034f0
        /*04fc*/ 	.word	0x000000ff
        /*0500*/ 	.word	0x00000000
        /*0504*/ 	.short	0x010a
        /*0506*/ 	.byte	0x22
	.zero		1


	//   ....[64]....
        /*0508*/ 	.word	0x000038d0
        /*050c*/ 	.word	0x000000ff
        /*0510*/ 	.word	0x00000000
        /*0514*/ 	.short	0x010a
        /*0516*/ 	.byte	0x06
	.zero		1


	//   ....[65]....
        /*0518*/ 	.word	0x00003960
        /*051c*/ 	.word	0x000000ff
        /*0520*/ 	.word	0x00000000
        /*0524*/ 	.short	0x010a
        /*0526*/ 	.byte	0x06
	.zero		1


	//   ....[66]....
        /*0528*/ 	.word	0x000039f0
        /*052c*/ 	.word	0x000000ff
        /*0530*/ 	.word	0x00000000
        /*0534*/ 	.short	0x010a
        /*0536*/ 	.byte	0x06
	.zero		1


	//   ....[67]....
        /*0538*/ 	.word	0x00003a80
        /*053c*/ 	.word	0x000000ff
        /*0540*/ 	.word	0x00000000
        /*0544*/ 	.short	0x010a
        /*0546*/ 	.byte	0x07
	.zero		1


	//   ....[68]....
        /*0548*/ 	.word	0x00003f00
        /*054c*/ 	.word	0x00000000
        /*0550*/ 	.word	0x00000090
        /*0554*/ 	.short	0x010a
        /*0556*/ 	.byte	0xff
	.zero		1


	//   ....[69]....
        /*0558*/ 	.word	0x00003fc0
        /*055c*/ 	.word	0x00000000
        /*0560*/ 	.word	0x00000000
        /*0564*/ 	.short	0x0101
        /*0566*/ 	.byte	0xff
	.zero		1


	//   ....[70]....
        /*0568*/ 	.word	0x000042e0
        /*056c*/ 	.word	0x000000ff
        /*0570*/ 	.word	0x00000088
        /*0574*/ 	.short	0x010a
        /*0576*/ 	.byte	0x07
	.zero		1


	//   ....[71]....
        /*0578*/ 	.word	0x000044d0
        /*057c*/ 	.word	0x000000ff
        /*0580*/ 	.word	0x00000060
        /*0584*/ 	.short	0x010a
        /*0586*/ 	.byte	0x07
	.zero		1


	//   ....[72]....
        /*0588*/ 	.word	0x00004640
        /*058c*/ 	.word	0x000000ff
        /*0590*/ 	.word	0x00000040
        /*0594*/ 	.short	0x010b
        /*0596*/ 	.byte	0x07
	.zero		1


	//   ....[73]....
        /*0598*/ 	.word	0x00004650
        /*059c*/ 	.word	0x000000ff
        /*05a0*/ 	.word	0x00000000
        /*05a4*/ 	.short	0x0101
        /*05a6*/ 	.byte	0x08
	.zero		1


	//   ....[74]....
        /*05a8*/ 	.word	0x00004670
        /*05ac*/ 	.word	0x000000ff
        /*05b0*/ 	.word	0x00000068
        /*05b4*/ 	.short	0x010a
        /*05b6*/ 	.byte	0x07
	.zero		1


	//   ....[75]....
        /*05b8*/ 	.word	0x000047d0
        /*05bc*/ 	.word	0x000000ff
        /*05c0*/ 	.word	0x00000048
        /*05c4*/ 	.short	0x010b
        /*05c6*/ 	.byte	0x07
	.zero		1


	//   ....[76]....
        /*05c8*/ 	.word	0x000047e0
        /*05cc*/ 	.word	0x000000ff
        /*05d0*/ 	.word	0x00000000
        /*05d4*/ 	.short	0x0101
        /*05d6*/ 	.byte	0x08
	.zero		1


	//   ....[77]....
        /*05d8*/ 	.word	0x000047f0
        /*05dc*/ 	.word	0x000000ff
        /*05e0*/ 	.word	0x00000070
        /*05e4*/ 	.short	0x010a
        /*05e6*/ 	.byte	0x07
	.zero		1


	//   ....[78]....
        /*05e8*/ 	.word	0x00004990
        /*05ec*/ 	.word	0x000000ff
        /*05f0*/ 	.word	0x00000050
        /*05f4*/ 	.short	0x010b
        /*05f6*/ 	.byte	0x07
	.zero		1


	//   ....[79]....
        /*05f8*/ 	.word	0x00004a00
        /*05fc*/ 	.word	0x000000ff
        /*0600*/ 	.word	0x00000000
        /*0604*/ 	.short	0x0101
        /*0606*/ 	.byte	0x08
	.zero		1


	//   ....[80]....
        /*0608*/ 	.word	0x00004a30
        /*060c*/ 	.word	0x000000ff
        /*0610*/ 	.word	0x00000078
        /*0614*/ 	.short	0x010a
        /*0616*/ 	.byte	0x07
	.zero		1


	//   ....[81]....
        /*0618*/ 	.word	0x00004c40
        /*061c*/ 	.word	0x000000ff
        /*0620*/ 	.word	0x00000058
        /*0624*/ 	.short	0x010b
        /*0626*/ 	.byte	0x07
	.zero		1


	//   ....[82]....
        /*0628*/ 	.word	0x00004c60
        /*062c*/ 	.word	0x000000ff
        /*0630*/ 	.word	0x00000000
        /*0634*/ 	.short	0x0101
        /*0636*/ 	.byte	0x0d
	.zero		1


	//   ....[83]....
        /*0638*/ 	.word	0x00004c90
        /*063c*/ 	.word	0x000000ff
        /*0640*/ 	.word	0x00000060
        /*0644*/ 	.short	0x010a
        /*0646*/ 	.byte	0x07
	.zero		1


	//   ....[84]....
        /*0648*/ 	.word	0x00004cb0
        /*064c*/ 	.word	0x000000ff
        /*0650*/ 	.word	0x00000068
        /*0654*/ 	.short	0x010a
        /*0656*/ 	.byte	0x07
	.zero		1


	//   ....[85]....
        /*0658*/ 	.word	0x00004cd0
        /*065c*/ 	.word	0x000000ff
        /*0660*/ 	.word	0x00000070
        /*0664*/ 	.short	0x010a
        /*0666*/ 	.byte	0x07
	.zero		1


	//   ....[86]....
        /*0668*/ 	.word	0x00004d10
        /*066c*/ 	.word	0x00000000
        /*0670*/ 	.word	0x00000078
        /*0674*/ 	.short	0x010a
        /*0676*/ 	.byte	0xff
	.zero		1


	//   ....[87]....
        /*0678*/ 	.word	0x00005070
        /*067c*/ 	.word	0x00000000
        /*0680*/ 	.word	0x00000090
        /*0684*/ 	.short	0x010a
        /*0686*/ 	.byte	0xff
	.zero		1


	//   ....[88]....
        /*0688*/ 	.word	0x00005180
        /*068c*/ 	.word	0x00000000
        /*0690*/ 	.word	0x00000000
        /*0694*/ 	.short	0x0101
        /*0696*/ 	.byte	0xff
	.zero		1


	//   ....[89]....
        /*0698*/ 	.word	0x00005be0
        /*069c*/ 	.word	0x000000ff
        /*06a0*/ 	.word	0x00000040
        /*06a4*/ 	.short	0x010a
        /*06a6*/ 	.byte	0x30
	.zero		1


	//   ....[90]....
        /*06a8*/ 	.word	0x00005c50
        /*06ac*/ 	.word	0x0000004f
        /*06b0*/ 	.word	0x000000b0
        /*06b4*/ 	.short	0x010a
        /*06b6*/ 	.byte	0xff
	.zero		1


	//   ....[91]....
        /*06b8*/ 	.word	0x00005d00
        /*06bc*/ 	.word	0x000000ff
        /*06c0*/ 	.word	0x00000040
        /*06c4*/ 	.short	0x010a
        /*06c6*/ 	.byte	0x30
	.zero		1


	//   ....[92]....
        /*06c8*/ 	.word	0x00005de0
        /*06cc*/ 	.word	0x0000004f
        /*06d0*/ 	.word	0x000000b0
        /*06d4*/ 	.short	0x010a
        /*06d6*/ 	.byte	0xff
	.zero		1


	//   ....[93]....
        /*06d8*/ 	.word	0x00006510
        /*06dc*/ 	.word	0x00000000
        /*06e0*/ 	.word	0x00000000
        /*06e4*/ 	.short	0x0101
        /*06e6*/ 	.byte	0xff
	.zero		1


	//   ....[94]....
        /*06e8*/ 	.word	0x00006520
        /*06ec*/ 	.word	0x00000003
        /*06f0*/ 	.word	0x00000040
        /*06f4*/ 	.short	0x010a
        /*06f6*/ 	.byte	0xff
	.zero		1


	//   ....[95]....
        /*06f8*/ 	.word	0x000065e0
        /*06fc*/ 	.word	0x00000003
        /*0700*/ 	.word	0x00000040
        /*0704*/ 	.short	0x010a
        /*0706*/ 	.byte	0xff
	.zero		1


	//   ....[96]....
        /*0708*/ 	.word	0x00006d90
        /*070c*/ 	.word	0x00000026
        /*0710*/ 	.word	0x00000000
        /*0714*/ 	.short	0x0101
        /*0716*/ 	.byte	0xff
	.zero		1


	//   ....[97]....
        /*0718*/ 	.word	0x00006db0
        /*071c*/ 	.word	0x00000053
        /*0720*/ 	.word	0x00000040
        /*0724*/ 	.short	0x010a
        /*0726*/ 	.byte	0xff
	.zero		1


	//   ....[98]....
        /*0728*/ 	.word	0x00006e60
        /*072c*/ 	.word	0x00000053
        /*0730*/ 	.word	0x00000040
        /*0734*/ 	.short	0x010a
        /*0736*/ 	.byte	0xff
	.zero		1


	//   ....[99]....
        /*0738*/ 	.word	0x00007610
        /*073c*/ 	.word	0x00000026
        /*0740*/ 	.word	0x00000000
        /*0744*/ 	.short	0x0101
        /*0746*/ 	.byte	0xff
	.zero		1


	//   ....[100]....
        /*0748*/ 	.word	0x00007630
        /*074c*/ 	.word	0x00000058
        /*0750*/ 	.word	0x00000040
        /*0754*/ 	.short	0x010a
        /*0756*/ 	.byte	0xff
	.zero		1


	//   ....[101]....
        /*0758*/ 	.word	0x000076e0
        /*075c*/ 	.word	0x00000058
        /*0760*/ 	.word	0x00000040
        /*0764*/ 	.short	0x010a
        /*0766*/ 	.byte	0xff
	.zero		1


	//   ....[102]....
        /*0768*/ 	.word	0x00007a20
        /*076c*/ 	.word	0x000000ff
        /*0770*/ 	.word	0x00000000
        /*0774*/ 	.short	0x0101
        /*0776*/ 	.byte	0x05
	.zero		1


	//   ....[103]....
        /*0778*/ 	.word	0x00007ef0
        /*077c*/ 	.word	0x00000002
        /*0780*/ 	.word	0x00000000
        /*0784*/ 	.short	0x0101
        /*0786*/ 	.byte	0xff
	.zero		1


	//   ....[104]....
        /*0788*/ 	.word	0x00008160
        /*078c*/ 	.word	0x000000ff
        /*0790*/ 	.word	0x00000000
        /*0794*/ 	.short	0x0101
        /*0796*/ 	.byte	0x04
	.zero		1


	//   ....[105]....
        /*0798*/ 	.word	0x00008180
        /*079c*/ 	.word	0x00000003
        /*07a0*/ 	.word	0x00000100
        /*07a4*/ 	.short	0x010a
        /*07a6*/ 	.byte	0xff
	.zero		1


	//   ....[106]....
        /*07a8*/ 	.word	0x000081e0
        /*07ac*/ 	.word	0x00000002
        /*07b0*/ 	.word	0x00000020
        /*07b4*/ 	.short	0x010a
        /*07b6*/ 	.byte	0xff
	.zero		1


	//   ....[107]....
        /*07b8*/ 	.word	0x00008240
        /*07bc*/ 	.word	0x00000002
        /*07c0*/ 	.word	0x00000020
        /*07c4*/ 	.short	0x010a
        /*07c6*/ 	.byte	0xff
	.zero		1


	//   ....[108]....
        /*07c8*/ 	.word	0x00008290
        /*07cc*/ 	.word	0x00000002
        /*07d0*/ 	.word	0x00000090
        /*07d4*/ 	.short	0x010a
        /*07d6*/ 	.byte	0xff
	.zero		1


	//   ....[109]....
        /*07d8*/ 	.word	0x000082f0
        /*07dc*/ 	.word	0x00000000
        /*07e0*/ 	.word	0x00000000
        /*07e4*/ 	.short	0x010a
        /*07e6*/ 	.byte	0xff
	.zero		1


	//   ....[110]....
        /*07e8*/ 	.word	0x00008350
        /*07ec*/ 	.word	0x00000000
        /*07f0*/ 	.word	0x00000000
        /*07f4*/ 	.short	0x010a
        /*07f6*/ 	.byte	0xff
	.zero		1


	//   ....[111]....
        /*07f8*/ 	.word	0x000083b0
        /*07fc*/ 	.word	0x00000000
        /*0800*/ 	.word	0x00000000
        /*0804*/ 	.short	0x010a
        /*0806*/ 	.byte	0xff
	.zero		1


	//   ....[112]....
        /*0808*/ 	.word	0x00008400
        /*080c*/ 	.word	0x00000000
        /*0810*/ 	.word	0x000000f0
        /*0814*/ 	.short	0x010a
        /*0816*/ 	.byte	0xff
	.zero		1


	//   ....[113]....
        /*0818*/ 	.word	0x00008460
        /*081c*/ 	.word	0x00000000
        /*0820*/ 	.word	0x000000a0
        /*0824*/ 	.short	0x010a
        /*0826*/ 	.byte	0xff
	.zero		1


	//   ....[114]....
        /*0828*/ 	.word	0x000084b0
        /*082c*/ 	.word	0x00000000
        /*0830*/ 	.word	0x00000090
        /*0834*/ 	.short	0x010a
        /*0836*/ 	.byte	0xff
	.zero		1


	//   ....[115]....
        /*0838*/ 	.word	0x00008510
        /*083c*/ 	.word	0x00000000
        /*0840*/ 	.word	0x000000a0
        /*0844*/ 	.short	0x010a
        /*0846*/ 	.byte	0xff
	.zero		1


	//   ....[116]....
        /*0848*/ 	.word	0x00008560
        /*084c*/ 	.word	0x00000000
        /*0850*/ 	.word	0x00000090
        /*0854*/ 	.short	0x010a
        /*0856*/ 	.byte	0xff
	.zero		1


	//   ....[117]....
        /*0858*/ 	.word	0x000085c0
        /*085c*/ 	.word	0x00000003
        /*0860*/ 	.word	0x000000d0
        /*0864*/ 	.short	0x010a
        /*0866*/ 	.byte	0xff
	.zero		1


	//   ....[118]....
        /*0868*/ 	.word	0x00008620
        /*086c*/ 	.word	0x00000000
        /*0870*/ 	.word	0x00000000
        /*0874*/ 	.short	0x010a
        /*0876*/ 	.byte	0xff
	.zero		1


	//   ....[119]....
        /*0878*/ 	.word	0x00008680
        /*087c*/ 	.word	0x00000000
        /*0880*/ 	.word	0x00000000
        /*0884*/ 	.short	0x010a
        /*0886*/ 	.byte	0xff
	.zero		1


	//   ....[120]....
        /*0888*/ 	.word	0x000086e0
        /*088c*/ 	.word	0x00000000
        /*0890*/ 	.word	0x00000000
        /*0894*/ 	.short	0x010a
        /*0896*/ 	.byte	0xff
	.zero		1


	//   ....[121]....
        /*0898*/ 	.word	0x00008740
        /*089c*/ 	.word	0x00000000
        /*08a0*/ 	.word	0x00000000
        /*08a4*/ 	.short	0x010a
        /*08a6*/ 	.byte	0xff
	.zero		1


	//   ....[122]....
        /*08a8*/ 	.word	0x000087a0
        /*08ac*/ 	.word	0x00000000
        /*08b0*/ 	.word	0x00000000
        /*08b4*/ 	.short	0x010a
        /*08b6*/ 	.byte	0xff
	.zero		1


	//   ....[123]....
        /*08b8*/ 	.word	0x000087f0
        /*08bc*/ 	.word	0x00000000
        /*08c0*/ 	.word	0x00000090
        /*08c4*/ 	.short	0x010a
        /*08c6*/ 	.byte	0xff
	.zero		1


	//   ....[124]....
        /*08c8*/ 	.word	0x00008850
        /*08cc*/ 	.word	0x00000000
        /*08d0*/ 	.word	0x00000088
        /*08d4*/ 	.short	0x010a
        /*08d6*/ 	.byte	0xff
	.zero		1


	//   ....[125]....
        /*08d8*/ 	.word	0x000088b0
        /*08dc*/ 	.word	0x00000003
        /*08e0*/ 	.word	0x00000060
        /*08e4*/ 	.short	0x010a
        /*08e6*/ 	.byte	0xff
	.zero		1


	//   ....[126]....
        /*08e8*/ 	.word	0x00008910
        /*08ec*/ 	.word	0x00000003
        /*08f0*/ 	.word	0x00000068
        /*08f4*/ 	.short	0x010a
        /*08f6*/ 	.byte	0xff
	.zero		1


	//   ....[127]....
        /*08f8*/ 	.word	0x00008970
        /*08fc*/ 	.word	0x00000003
        /*0900*/ 	.word	0x00000070
        /*0904*/ 	.short	0x010a
        /*0906*/ 	.byte	0xff
	.zero		1


	//   ....[128]....
        /*0908*/ 	.word	0x000089d0
        /*090c*/ 	.word	0x00000003
        /*0910*/ 	.word	0x00000078
        /*0914*/ 	.short	0x010a
        /*0916*/ 	.byte	0xff
	.zero		1


	//   ....[129]....
        /*0918*/ 	.word	0x00008a30
        /*091c*/ 	.word	0x00000000
        /*0920*/ 	.word	0x00000060
        /*0924*/ 	.short	0x010a
        /*0926*/ 	.byte	0xff
	.zero		1


	//   ....[130]....
        /*0928*/ 	.word	0x00008a90
        /*092c*/ 	.word	0x00000000
        /*0930*/ 	.word	0x00000068
        /*0934*/ 	.short	0x010a
        /*0936*/ 	.byte	0xff
	.zero		1


	//   ....[131]....
        /*0938*/ 	.word	0x00008af0
        /*093c*/ 	.word	0x00000000
        /*0940*/ 	.word	0x00000070
        /*0944*/ 	.short	0x010a
        /*0946*/ 	.byte	0xff
	.zero		1


	//   ....[132]....
        /*0948*/ 	.word	0x00008b40
        /*094c*/ 	.word	0x00000000
        /*0950*/ 	.word	0x00000090
        /*0954*/ 	.short	0x010a
        /*0956*/ 	.byte	0xff
	.zero		1


	//   ....[133]....
        /*0958*/ 	.word	0x00008ba0
        /*095c*/ 	.word	0x00000002
        /*0960*/ 	.word	0x00000040
        /*0964*/ 	.short	0x010a
        /*0966*/ 	.byte	0xff
	.zero		1


	//   ....[134]....
        /*0968*/ 	.word	0x00008bf0
        /*096c*/ 	.word	0x0000004f
        /*0970*/ 	.word	0x000000b0
        /*0974*/ 	.short	0x010a
        /*0976*/ 	.byte	0xff
	.zero		1


	//   ....[135]....
        /*0978*/ 	.word	0x00008c40
        /*097c*/ 	.word	0x00000003
        /*0980*/ 	.word	0x00000040
        /*0984*/ 	.short	0x010a
        /*0986*/ 	.byte	0xff
	.zero		1


	//   ....[136]....
        /*0988*/ 	.word	0x00008c90
        /*098c*/ 	.word	0x00000053
        /*0990*/ 	.word	0x00000040
        /*0994*/ 	.short	0x010a
        /*0996*/ 	.byte	0xff
	.zero		1


	//   ....[137]....
        /*0998*/ 	.word	0x00008ce0
        /*099c*/ 	.word	0x00000058
        /*09a0*/ 	.word	0x00000040
        /*09a4*/ 	.short	0x010a
        /*09a6*/ 	.byte	0xff
	.zero		1


	//----- nvinfo : EIATTR_NUM_MBARRIERS
	.align		4
.L_47:
        /*09a8*/ 	.byte	0x03, 0x38
        /*09aa*/ 	.short	0x0022


	//----- nvinfo : EIATTR_EXIT_INSTR_OFFSETS
	.align		4
        /*09ac*/ 	.byte	0x04, 0x1c
        /*09ae*/ 	.short	(.L_49 - .L_48)


	//   ....[0]....
.L_48:
        /*09b0*/ 	.word	0x00002670


	//   ....[1]....
        /*09b4*/ 	.word	0x00002b60


	//   ....[2]....
        /*09b8*/ 	.word	0x00002bc0


	//   ....[3]....
        /*09bc*/ 	.word	0x00003ce0


	//   ....[4]....
        /*09c0*/ 	.word	0x00004d40


	//   ....[5]....
        /*09c4*/ 	.word	0x00004d80


	//   ....[6]....
        /*09c8*/ 	.word	0x00008050


	//   ....[7]....
        /*09cc*/ 	.word	0x000080d0


	//   ....[8]....
        /*09d0*/ 	.word	0x00008100


	//   ....[9]....
        /*09d4*/ 	.word	0x00008170


	//----- nvinfo : EIATTR_MAX_THREADS
	.align		4
.L_49:
        /*09d8*/ 	.byte	0x04, 0x05
        /*09da*/ 	.short	(.L_51 - .L_50)
.L_50:
        /*09dc*/ 	.word	0x00000100
        /*09e0*/ 	.word	0x00000001
        /*09e4*/ 	.word	0x00000001


	//----- nvinfo : EIATTR_CRS_STACK_SIZE
	.align		4
.L_51:
        /*09e8*/ 	.byte	0x04, 0x1e
        /*09ea*/ 	.short	(.L_53 - .L_52)
.L_52:
        /*09ec*/ 	.word	0x00000000


	//----- nvinfo : EIATTR_CBANK_PARAM_SIZE
	.align		4
.L_53:
        /*09f0*/ 	.byte	0x03, 0x19
        /*09f2*/ 	.short	0x0800


	//----- nvinfo : EIATTR_PARAM_CBANK
	.align		4
        /*09f4*/ 	.byte	0x04, 0x0a
        /*09f6*/ 	.short	(.L_55 - .L_54)
	.align		4
.L_54:
        /*09f8*/ 	.word	index@(.nv.constant0._ZN7cutlass13device_kernelINS_4gemm6kernel13GemmUniversalIN4cute5tupleIJiiiiEEENS1_10collective13CollectiveMmaINS1_35MainloopSm100TmaUmmaWarpSpecializedILi4ELi2ELi4ENS5_IJNS4_1CILi1EEESB_SB_EEEEENS5_IJNSA_ILi64EEENSA_ILi128EEESF_EEENS_10bfloat16_tENS5_IJlSB_lEEESH_SI_NS4_8TiledMMAINS4_8MMA_AtomIJNS4_20SM100_MMA_F16BF16_SSISH_SH_fLi64ELi128ELNS4_4UMMA5MajorE0ELSN_0ELNSM_7ScaleInE0ELSO_0EEEEEENS4_6LayoutISC_NS5_IJNSA_ILi0EEESS_SS_EEEEENS5_IJNS4_10UnderscoreESV_SV_EEEEENS4_13SM90_TMA_LOADENS4_14ComposedLayoutINS4_7SwizzleILi3ELi4ELi3EEENS4_18smem_ptr_flag_bitsILi16EEENSR_INS5_IJNSA_ILi8EEESE_EEENS5_IJSE_SB_EEEEEEEvNS4_8identityESY_S18_vS19_EENS_8epilogue10collective18CollectiveEpilogueINS1B_23Sm100TmaWarpSpecializedILi4ELi2ELi16ELb1ELb0EEEJSG_NS5_IJNSR_ISE_SB_EENSR_INSA_ILi32EEESB_EEEEESH_SI_SH_SI_NS1B_6fusion15FusionCallbacksIS1F_NS1K_17LinearCombinationISH_fSH_fLNS_15FloatRoundStyleE2EEESG_S1J_JEEENS4_5SM1004TMEM4LOAD26SM100_TMEM_LOAD_16dp256b4xESY_NSZ_INS10_ILi2ELi4ELi3EEES13_NSR_INS5_IJS14_S1H_EEENS5_IJS1H_SB_EEEEEEENS4_17SM75_U32x4_LDSM_NENS4_14SM90_TMA_STOREES1Y_NS4_17SM90_U32x4_STSM_NENS4_39AutoVectorizingCopyWithAssumedAlignmentILi128EEEEEEvvEEEEvNT_6ParamsE)
        /*09fc*/ 	.short	0x0380
        /*09fe*/ 	.short	0x0800


	//----- nvinfo : EIATTR_SW_WAR
	.align		4
.L_55:
        /*0a00*/ 	.byte	0x04, 0x36
        /*0a02*/ 	.short	(.L_57 - .L_56)
.L_56:
        /*0a04*/ 	.word	0x00000008
.L_57:


//--------------------- .nv.callgraph             --------------------------
	.section	.nv.callgraph,"",@"SHT_CUDA_CALLGRAPH"
	.align	4
	.sectionentsize	8
	.align		4
        /*0000*/ 	.word	0x00000000
	.align		4
        /*0004*/ 	.word	0xffffffff
	.align		4
        /*0008*/ 	.word	index@(_ZN7cutlass13device_kernelINS_4gemm6kernel13GemmUniversalIN4cute5tupleIJiiiiEEENS1_10collective13CollectiveMmaINS1_35MainloopSm100TmaUmmaWarpSpecializedILi4ELi2ELi4ENS5_IJNS4_1CILi1EEESB_SB_EEEEENS5_IJNSA_ILi64EEENSA_ILi128EEESF_EEENS_10bfloat16_tENS5_IJlSB_lEEESH_SI_NS4_8TiledMMAINS4_8MMA_AtomIJNS4_20SM100_MMA_F16BF16_SSISH_SH_fLi64ELi128ELNS4_4UMMA5MajorE0ELSN_0ELNSM_7ScaleInE0ELSO_0EEEEEENS4_6LayoutISC_NS5_IJNSA_ILi0EEESS_SS_EEEEENS5_IJNS4_10UnderscoreESV_SV_EEEEENS4_13SM90_TMA_LOADENS4_14ComposedLayoutINS4_7SwizzleILi3ELi4ELi3EEENS4_18smem_ptr_flag_bitsILi16EEENSR_INS5_IJNSA_ILi8EEESE_EEENS5_IJSE_SB_EEEEEEEvNS4_8identityESY_S18_vS19_EENS_8epilogue10collective18CollectiveEpilogueINS1B_23Sm100TmaWarpSpecializedILi4ELi2ELi16ELb1ELb0EEEJSG_NS5_IJNSR_ISE_SB_EENSR_INSA_ILi32EEESB_EEEEESH_SI_SH_SI_NS1B_6fusion15FusionCallbacksIS1F_NS1K_17LinearCombinationISH_fSH_fLNS_15FloatRoundStyleE2EEESG_S1J_JEEENS4_5SM1004TMEM4LOAD26SM100_TMEM_LOAD_16dp256b4xESY_NSZ_INS10_ILi2ELi4ELi3EEES13_NSR_INS5_IJS14_S1H_EEENS5_IJS1H_SB_EEEEEEENS4_17SM75_U32x4_LDSM_NENS4_14SM90_TMA_STOREES1Y_NS4_17SM90_U32x4_STSM_NENS4_39AutoVectorizingCopyWithAssumedAlignmentILi128EEEEEEvvEEEEvNT_6ParamsE)
	.align		4
        /*000c*/ 	.word	index@(__assertfail)
	.align		4
        /*0010*/ 	.word	0x00000000
	.align		4
        /*0014*/ 	.word	0xfffffffe
	.align		4
        /*0018*/ 	.word	0x00000000
	.align		4
        /*001c*/ 	.word	0xfffffffd
	.align		4
        /*0020*/ 	.word	0x00000000
	.align		4
        /*0024*/ 	.word	0xfffffffc


//--------------------- .nv.constant4             --------------------------
	.section	.nv.constant4,"a",@progbits
	.align	8
	.align		8
.nv.constant4:
        /*0000*/ 	.dword	__assertfail
	.align		8
        /*0008*/ 	.dword	__unnamed_1
	.align		8
        /*0010*/ 	.dword	__unnamed_2
	.align		8
        /*0018*/ 	.dword	_ZN40_INTERNAL_caae5a50_4_k_cu_408f5c90_304834cuda3std3__45__cpo5beginE
	.align		8
        /*0020*/ 	.dword	_ZN40_INTERNAL_caae5a50_4_k_cu_408f5c90_304834cuda3std3__45__cpo3endE
	.align		8
        /*0028*/ 	.dword	_ZN40_INTERNAL_caae5a50_4_k_cu_408f5c90_304834cuda3std3__45__cpo6cbeginE
	.align		8
        /*0030*/ 	.dword	_ZN40_INTERNAL_caae5a50_4_k_cu_408f5c90_304834cuda3std3__45__cpo4cendE
	.align		8
        /*0038*/ 	.dword	_ZN40_INTERNAL_caae5a50_4_k_cu_408f5c90_304834cuda3std3__442_GLOBAL__N__caae5a50_4_k_cu_408f5c90_304836ignoreE
	.align		8
        /*0040*/ 	.dword	_ZN40_INTERNAL_caae5a50_4_k_cu_408f5c90_304834cuda3std3__419piecewise_constructE
	.align		8
        /*0048*/ 	.dword	_ZN40_INTERNAL_caae5a50_4_k_cu_408f5c90_304834cuda3std3__48in_placeE
	.align		8
        /*0050*/ 	.dword	_ZN40_INTERNAL_caae5a50_4_k_cu_408f5c90_304834cuda3std6ranges3__45__cpo4swapE
	.align		8
        /*0058*/ 	.dword	_ZN40_INTERNAL_caae5a50_4_k_cu_408f5c90_304834cuda3std6ranges3__45__cpo9iter_moveE
	.align		8
        /*0060*/ 	.dword	_ZN40_INTERNAL_caae5a50_4_k_cu_408f5c90_304834cute7productE
	.align		8
        /*0068*/ 	.dword	_ZN40_INTERNAL_caae5a50_4_k_cu_408f5c90_304834cute1_E
	.align		8
        /*0070*/ 	.dword	$str$25
	.align		8
        /*0078*/ 	.dword	$str$26
	.align		8
        /*0080*/ 	.dword	$str$27
	.align		8
        /*0088*/ 	.dword	$str$28


//--------------------- .text._ZN7cutlass13device_kernelINS_4gemm6kernel13GemmUniversalIN4cute5tupleIJiiiiEEENS1_10collective13CollectiveMmaINS1_35MainloopSm100TmaUmmaWarpSpecializedILi4ELi2ELi4ENS5_IJNS4_1CILi1EEESB_SB_EEEEENS5_IJNSA_ILi64EEENSA_ILi128EEESF_EEENS_10bfloat16_tENS5_IJlSB_lEEESH_SI_NS4_8TiledMMAINS4_8MMA_AtomIJNS4_20SM100_MMA_F16BF16_SSISH_SH_fLi64ELi128ELNS4_4UMMA5MajorE0ELSN_0ELNSM_7ScaleInE0ELSO_0EEEEEENS4_6LayoutISC_NS5_IJNSA_ILi0EEESS_SS_EEEEENS5_IJNS4_10UnderscoreESV_SV_EEEEENS4_13SM90_TMA_LOADENS4_14ComposedLayoutINS4_7SwizzleILi3ELi4ELi3EEENS4_18smem_ptr_flag_bitsILi16EEENSR_INS5_IJNSA_ILi8EEESE_EEENS5_IJSE_SB_EEEEEEEvNS4_8identityESY_S18_vS19_EENS_8epilogue10collective18CollectiveEpilogueINS1B_23Sm100TmaWarpSpecializedILi4ELi2ELi16ELb1ELb0EEEJSG_NS5_IJNSR_ISE_SB_EENSR_INSA_ILi32EEESB_EEEEESH_SI_SH_SI_NS1B_6fusion15FusionCallbacksIS1F_NS1K_17LinearCombinationISH_fSH_fLNS_15FloatRoundStyleE2EEESG_S1J_JEEENS4_5SM1004TMEM4LOAD26SM100_TMEM_LOAD_16dp256b4xESY_NSZ_INS10_ILi2ELi4ELi3EEES13_NSR_INS5_IJS14_S1H_EEENS5_IJS1H_SB_EEEEEEENS4_17SM75_U32x4_LDSM_NENS4_14SM90_TMA_STOREES1Y_NS4_17SM90_U32x4_STSM_NENS4_39AutoVectorizingCopyWithAssumedAlignmentILi128EEEEEEvvEEEEvNT_6ParamsE --------------------------
	.section	.text._ZN7cutlass13device_kernelINS_4gemm6kernel13GemmUniversalIN4cute5tupleIJiiiiEEENS1_10collective13CollectiveMmaINS1_35MainloopSm100TmaUmmaWarpSpecializedILi4ELi2ELi4ENS5_IJNS4_1CILi1EEESB_SB_EEEEENS5_IJNSA_ILi64EEENSA_ILi128EEESF_EEENS_10bfloat16_tENS5_IJlSB_lEEESH_SI_NS4_8TiledMMAINS4_8MMA_AtomIJNS4_20SM100_MMA_F16BF16_SSISH_SH_fLi64ELi128ELNS4_4UMMA5MajorE0ELSN_0ELNSM_7ScaleInE0ELSO_0EEEEEENS4_6LayoutISC_NS5_IJNSA_ILi0EEESS_SS_EEEEENS5_IJNS4_10UnderscoreESV_SV_EEEEENS4_13SM90_TMA_LOADENS4_14ComposedLayoutINS4_7SwizzleILi3ELi4ELi3EEENS4_18smem_ptr_flag_bitsILi16EEENSR_INS5_IJNSA_ILi8EEESE_EEENS5_IJSE_SB_EEEEEEEvNS4_8identityESY_S18_vS19_EENS_8epilogue10collective18CollectiveEpilogueINS1B_23Sm100TmaWarpSpecializedILi4ELi2ELi16ELb1ELb0EEEJSG_NS5_IJNSR_ISE_SB_EENSR_INSA_ILi32EEESB_EEEEESH_SI_SH_SI_NS1B_6fusion15FusionCallbacksIS1F_NS1K_17LinearCombinationISH_fSH_fLNS_15FloatRoundStyleE2EEESG_S1J_JEEENS4_5SM1004TMEM4LOAD26SM100_TMEM_LOAD_16dp256b4xESY_NSZ_INS10_ILi2ELi4ELi3EEES13_NSR_INS5_IJS14_S1H_EEENS5_IJS1H_SB_EEEEEEENS4_17SM75_U32x4_LDSM_NENS4_14SM90_TMA_STOREES1Y_NS4_17SM90_U32x4_STSM_NENS4_39AutoVectorizingCopyWithAssumedAlignmentILi128EEEEEEvvEEEEvNT_6ParamsE,"ax",@progbits
	.align	128
.text._ZN7cutlass13device_kernelINS_4gemm6kernel13GemmUniversalIN4cute5tupleIJiiiiEEENS1_10collective13CollectiveMmaINS1_35MainloopSm100TmaUmmaWarpSpecializedILi4ELi2ELi4ENS5_IJNS4_1CILi1EEESB_SB_EEEEENS5_IJNSA_ILi64EEENSA_ILi128EEESF_EEENS_10bfloat16_tENS5_IJlSB_lEEESH_SI_NS4_8TiledMMAINS4_8MMA_AtomIJNS4_20SM100_MMA_F16BF16_SSISH_SH_fLi64ELi128ELNS4_4UMMA5MajorE0ELSN_0ELNSM_7ScaleInE0ELSO_0EEEEEENS4_6LayoutISC_NS5_IJNSA_ILi0EEESS_SS_EEEEENS5_IJNS4_10UnderscoreESV_SV_EEEEENS4_13SM90_TMA_LOADENS4_14ComposedLayoutINS4_7SwizzleILi3ELi4ELi3EEENS4_18smem_ptr_flag_bitsILi16EEENSR_INS5_IJNSA_ILi8EEESE_EEENS5_IJSE_SB_EEEEEEEvNS4_8identityESY_S18_vS19_EENS_8epilogue10collective18CollectiveEpilogueINS1B_23Sm100TmaWarpSpecializedILi4ELi2ELi16ELb1ELb0EEEJSG_NS5_IJNSR_ISE_SB_EENSR_INSA_ILi32EEESB_EEEEESH_SI_SH_SI_NS1B_6fusion15FusionCallbacksIS1F_NS1K_17LinearCombinationISH_fSH_fLNS_15FloatRoundStyleE2EEESG_S1J_JEEENS4_5SM1004TMEM4LOAD26SM100_TMEM_LOAD_16dp256b4xESY_NSZ_INS10_ILi2ELi4ELi3EEES13_NSR_INS5_IJS14_S1H_EEENS5_IJS1H_SB_EEEEEEENS4_17SM75_U32x4_LDSM_NENS4_14SM90_TMA_STOREES1Y_NS4_17SM90_U32x4_STSM_NENS4_39AutoVectorizingCopyWithAssumedAlignmentILi128EEEEEEvvEEEEvNT_6ParamsE:
        .type           _ZN7cutlass13device_kernelINS_4gemm6kernel13GemmUniversalIN4cute5tupleIJiiiiEEENS1_10collective13CollectiveMmaINS1_35MainloopSm100TmaUmmaWarpSpecializedILi4ELi2ELi4ENS5_IJNS4_1CILi1EEESB_SB_EEEEENS5_IJNSA_ILi64EEENSA_ILi128EEESF_EEENS_10bfloat16_tENS5_IJlSB_lEEESH_SI_NS4_8TiledMMAINS4_8MMA_AtomIJNS4_20SM100_MMA_F16BF16_SSISH_SH_fLi64ELi128ELNS4_4UMMA5MajorE0ELSN_0ELNSM_7ScaleInE0ELSO_0EEEEEENS4_6LayoutISC_NS5_IJNSA_ILi0EEESS_SS_EEEEENS5_IJNS4_10UnderscoreESV_SV_EEEEENS4_13SM90_TMA_LOADENS4_14ComposedLayoutINS4_7SwizzleILi3ELi4ELi3EEENS4_18smem_ptr_flag_bitsILi16EEENSR_INS5_IJNSA_ILi8EEESE_EEENS5_IJSE_SB_EEEEEEEvNS4_8identityESY_S18_vS19_EENS_8epilogue10collective18CollectiveEpilogueINS1B_23Sm100TmaWarpSpecializedILi4ELi2ELi16ELb1ELb0EEEJSG_NS5_IJNSR_ISE_SB_EENSR_INSA_ILi32EEESB_EEEEESH_SI_SH_SI_NS1B_6fusion15FusionCallbacksIS1F_NS1K_17LinearCombinationISH_fSH_fLNS_15FloatRoundStyleE2EEESG_S1J_JEEENS4_5SM1004TMEM4LOAD26SM100_TMEM_LOAD_16dp256b4xESY_NSZ_INS10_ILi2ELi4ELi3EEES13_NSR_INS5_IJS14_S1H_EEENS5_IJS1H_SB_EEEEEEENS4_17SM75_U32x4_LDSM_NENS4_14SM90_TMA_STOREES1Y_NS4_17SM90_U32x4_STSM_NENS4_39AutoVectorizingCopyWithAssumedAlignmentILi128EEEEEEvvEEEEvNT_6ParamsE,@function
        .size           _ZN7cutlass13device_kernelINS_4gemm6kernel13GemmUniversalIN4cute5tupleIJiiiiEEENS1_10collective13CollectiveMmaINS1_35MainloopSm100TmaUmmaWarpSpecializedILi4ELi2ELi4ENS5_IJNS4_1CILi1EEESB_SB_EEEEENS5_IJNSA_ILi64EEENSA_ILi128EEESF_EEENS_10bfloat16_tENS5_IJlSB_lEEESH_SI_NS4_8TiledMMAINS4_8MMA_AtomIJNS4_20SM100_MMA_F16BF16_SSISH_SH_fLi64ELi128ELNS4_4UMMA5MajorE0ELSN_0ELNSM_7ScaleInE0ELSO_0EEEEEENS4_6LayoutISC_NS5_IJNSA_ILi0EEESS_SS_EEEEENS5_IJNS4_10UnderscoreESV_SV_EEEEENS4_13SM90_TMA_LOADENS4_14ComposedLayoutINS4_7SwizzleILi3ELi4ELi3EEENS4_18smem_ptr_flag_bitsILi16EEENSR_INS5_IJNSA_ILi8EEESE_EEENS5_IJSE_SB_EEEEEEEvNS4_8identityESY_S18_vS19_EENS_8epilogue10collective18CollectiveEpilogueINS1B_23Sm100TmaWarpSpecializedILi4ELi2ELi16ELb1ELb0EEEJSG_NS5_IJNSR_ISE_SB_EENSR_INSA_ILi32EEESB_EEEEESH_SI_SH_SI_NS1B_6fusion15FusionCallbacksIS1F_NS1K_17LinearCombinationISH_fSH_fLNS_15FloatRoundStyleE2EEESG_S1J_JEEENS4_5SM1004TMEM4LOAD26SM100_TMEM_LOAD_16dp256b4xESY_NSZ_INS10_ILi2ELi4ELi3EEES13_NSR_INS5_IJS14_S1H_EEENS5_IJS1H_SB_EEEEEEENS4_17SM75_U32x4_LDSM_NENS4_14SM90_TMA_STOREES1Y_NS4_17SM90_U32x4_STSM_NENS4_39AutoVectorizingCopyWithAssumedAlignmentILi128EEEEEEvvEEEEvNT_6ParamsE,(.L_x_176 - _ZN7cutlass13device_kernelINS_4gemm6kernel13GemmUniversalIN4cute5tupleIJiiiiEEENS1_10collective13CollectiveMmaINS1_35MainloopSm100TmaUmmaWarpSpecializedILi4ELi2ELi4ENS5_IJNS4_1CILi1EEESB_SB_EEEEENS5_IJNSA_ILi64EEENSA_ILi128EEESF_EEENS_10bfloat16_tENS5_IJlSB_lEEESH_SI_NS4_8TiledMMAINS4_8MMA_AtomIJNS4_20SM100_MMA_F16BF16_SSISH_SH_fLi64ELi128ELNS4_4UMMA5MajorE0ELSN_0ELNSM_7ScaleInE0ELSO_0EEEEEENS4_6LayoutISC_NS5_IJNSA_ILi0EEESS_SS_EEEEENS5_IJNS4_10UnderscoreESV_SV_EEEEENS4_13SM90_TMA_LOADENS4_14ComposedLayoutINS4_7SwizzleILi3ELi4ELi3EEENS4_18smem_ptr_flag_bitsILi16EEENSR_INS5_IJNSA_ILi8EEESE_EEENS5_IJSE_SB_EEEEEEEvNS4_8identityESY_S18_vS19_EENS_8epilogue10collective18CollectiveEpilogueINS1B_23Sm100TmaWarpSpecializedILi4ELi2ELi16ELb1ELb0EEEJSG_NS5_IJNSR_ISE_SB_EENSR_INSA_ILi32EEESB_EEEEESH_SI_SH_SI_NS1B_6fusion15FusionCallbacksIS1F_NS1K_17LinearCombinationISH_fSH_fLNS_15FloatRoundStyleE2EEESG_S1J_JEEENS4_5SM1004TMEM4LOAD26SM100_TMEM_LOAD_16dp256b4xESY_NSZ_INS10_ILi2ELi4ELi3EEES13_NSR_INS5_IJS14_S1H_EEENS5_IJS1H_SB_EEEEEEENS4_17SM75_U32x4_LDSM_NENS4_14SM90_TMA_STOREES1Y_NS4_17SM90_U32x4_STSM_NENS4_39AutoVectorizingCopyWithAssumedAlignmentILi128EEEEEEvvEEEEvNT_6ParamsE)
        .other          _ZN7cutlass13device_kernelINS_4gemm6kernel13GemmUniversalIN4cute5tupleIJiiiiEEENS1_10collective13CollectiveMmaINS1_35MainloopSm100TmaUmmaWarpSpecializedILi4ELi2ELi4ENS5_IJNS4_1CILi1EEESB_SB_EEEEENS5_IJNSA_ILi64EEENSA_ILi128EEESF_EEENS_10bfloat16_tENS5_IJlSB_lEEESH_SI_NS4_8TiledMMAINS4_8MMA_AtomIJNS4_20SM100_MMA_F16BF16_SSISH_SH_fLi64ELi128ELNS4_4UMMA5MajorE0ELSN_0ELNSM_7ScaleInE0ELSO_0EEEEEENS4_6LayoutISC_NS5_IJNSA_ILi0EEESS_SS_EEEEENS5_IJNS4_10UnderscoreESV_SV_EEEEENS4_13SM90_TMA_LOADENS4_14ComposedLayoutINS4_7SwizzleILi3ELi4ELi3EEENS4_18smem_ptr_flag_bitsILi16EEENSR_INS5_IJNSA_ILi8EEESE_EEENS5_IJSE_SB_EEEEEEEvNS4_8identityESY_S18_vS19_EENS_8epilogue10collective18CollectiveEpilogueINS1B_23Sm100TmaWarpSpecializedILi4ELi2ELi16ELb1ELb0EEEJSG_NS5_IJNSR_ISE_SB_EENSR_INSA_ILi32EEESB_EEEEESH_SI_SH_SI_NS1B_6fusion15FusionCallbacksIS1F_NS1K_17LinearCombinationISH_fSH_fLNS_15FloatRoundStyleE2EEESG_S1J_JEEENS4_5SM1004TMEM4LOAD26SM100_TMEM_LOAD_16dp256b4xESY_NSZ_INS10_ILi2ELi4ELi3EEES13_NSR_INS5_IJS14_S1H_EEENS5_IJS1H_SB_EEEEEEENS4_17SM75_U32x4_LDSM_NENS4_14SM90_TMA_STOREES1Y_NS4_17SM90_U32x4_STSM_NENS4_39AutoVectorizingCopyWithAssumedAlignmentILi128EEEEEEvvEEEEvNT_6ParamsE,@"STO_CUDA_ENTRY STV_DEFAULT"
_ZN7cutlass13device_kernelINS_4gemm6kernel13GemmUniversalIN4cute5tupleIJiiiiEEENS1_10collective13CollectiveMmaINS1_35MainloopSm100TmaUmmaWarpSpecializedILi4ELi2ELi4ENS5_IJNS4_1CILi1EEESB_SB_EEEEENS5_IJNSA_ILi64EEENSA_ILi128EEESF_EEENS_10bfloat16_tENS5_IJlSB_lEEESH_SI_NS4_8TiledMMAINS4_8MMA_AtomIJNS4_20SM100_MMA_F16BF16_SSISH_SH_fLi64ELi128ELNS4_4UMMA5MajorE0ELSN_0ELNSM_7ScaleInE0ELSO_0EEEEEENS4_6LayoutISC_NS5_IJNSA_ILi0EEESS_SS_EEEEENS5_IJNS4_10UnderscoreESV_SV_EEEEENS4_13SM90_TMA_LOADENS4_14ComposedLayoutINS4_7SwizzleILi3ELi4ELi3EEENS4_18smem_ptr_flag_bitsILi16EEENSR_INS5_IJNSA_ILi8EEESE_EEENS5_IJSE_SB_EEEEEEEvNS4_8identityESY_S18_vS19_EENS_8epilogue10collective18CollectiveEpilogueINS1B_23Sm100TmaWarpSpecializedILi4ELi2ELi16ELb1ELb0EEEJSG_NS5_IJNSR_ISE_SB_EENSR_INSA_ILi32EEESB_EEEEESH_SI_SH_SI_NS1B_6fusion15FusionCallbacksIS1F_NS1K_17LinearCombinationISH_fSH_fLNS_15FloatRoundStyleE2EEESG_S1J_JEEENS4_5SM1004TMEM4LOAD26SM100_TMEM_LOAD_16dp256b4xESY_NSZ_INS10_ILi2ELi4ELi3EEES13_NSR_INS5_IJS14_S1H_EEENS5_IJS1H_SB_EEEEEEENS4_17SM75_U32x4_LDSM_NENS4_14SM90_TMA_STOREES1Y_NS4_17SM90_U32x4_STSM_NENS4_39AutoVectorizingCopyWithAssumedAlignmentILi128EEEEEEvvEEEEvNT_6ParamsE:
[----:B------:R-:W1:Y:S01]  /*0000*/  LDC R1, c[0x0][0x37c] ;  /* 0x0000df00ff017b82 */ /* 0x000e620000000800 */
[----:B------:R-:W2:Y:S01]  /*0010*/  S2R R72, SR_TID.X ;  /* 0x0000000000487919 */ /* 0x000ea20000002100 */
[----:B------:R-:W3:Y:S01]  /*0020*/  LDCU.64 UR4, c[0x0][0x890] ;  /* 0x00011200ff0477ac */ /* 0x000ee20008000a00 */
[----:B------:R-:W-:Y:S02]  /*0030*/  PRMT R59, RZ, 0x7610, R59 ;  /* 0x00007610ff3b7816 */ /* 0x000fe4000000003b */
[----:B------:R-:W-:Y:S01]  /*0040*/  ELECT P5, URZ, PT ;  /* 0x0000000000ff782f */ /* 0x000fe200038a0000 */
[----:B------:R-:W4:Y:S01]  /*0050*/  LDCU.64 UR46, c[0x0][0x358] ;  /* 0x00006b00ff2e77ac */ /* 0x000f220008000a00 */
[----:B---3--:R-:W-:-:S04]  /*0060*/  UISETP.NE.U32.AND UP0, UPT, UR4, URZ, UPT ;  /* 0x000000ff0400728c */ /* 0x008fc8000bf05070 */
[----:B------:R-:W-:Y:S01]  /*0070*/  UISETP.NE.AND.EX UP0, UPT, UR5, URZ, UPT, UP0 ;  /* 0x000000ff0500728c */ /* 0x000fe2000bf05300 */
[----:B--2---:R-:W-:-:S05]  /*0080*/  SHF.R.U32.HI R65, RZ, 0x5, R72 ;  /* 0x00000005ff417819 */ /* 0x004fca0000011648 */
[----:B------:R-:W2:Y:S02]  /*0090*/  SHFL.IDX PT, R0, R65, RZ, 0x1f ;  /* 0x00001fff41007589 */ /* 0x000ea400000e0000 */
[----:B--2---:R-:W-:Y:S01]  /*00a0*/  R2UR UR8, R0 ;  /* 0x00000000000872ca */ /* 0x004fe200000e0000 */
[----:B-1--4-:R-:W-:-:S14]  /*00b0*/  BRA.U UP0, `(.L_x_0) ;  /* 0x00000001002c7547 */ /* 0x012fdc000b800000 */
[----:B------:R-:W1:Y:S02]  /*00c0*/  LDCU.64 UR6, c[0x0][0x888] ;  /* 0x00011100ff0677ac */ /* 0x000e640008000a00 */
[----:B-1----:R-:W-:-:S04]  /*00d0*/  UISETP.NE.U32.AND UP0, UPT, UR6, URZ, UPT ;  /* 0x000000ff0600728c */ /* 0x002fc8000bf05070 */
[----:B------:R-:W-:-:S09]  /*00e0*/  UISETP.NE.AND.EX UP0, UPT, UR7, URZ, UPT, UP0 ;  /* 0x000000ff0700728c */ /* 0x000fd2000bf05300 */
[----:B------:R-:W-:Y:S05]  /*00f0*/  BRA.U !UP0, `(.L_x_1) ;  /* 0x0000000108107547 */ /* 0x000fea000b800000 */
[----:B------:R-:W1:Y:S02]  /*0100*/  LDC.64 R2, c[0x0][0x888] ;  /* 0x00022200ff027b82 */ /* 0x000e640000000a00 */
[----:B-1----:R1:W5:Y:S01]  /*0110*/  LDG.E R35, desc[UR46][R2.64] ;  /* 0x0000002e02237981 */ /* 0x002362000c1e1900 */
[----:B------:R-:W-:Y:S01]  /*0120*/  HFMA2 R59, -RZ, RZ, 0, 5.9604644775390625e-08 ;  /* 0x00000001ff3b7431 */ /* 0x000fe200000001ff */
[----:B------:R-:W-:Y:S05]  /*0130*/  BRA `(.L_x_0) ;  /* 0x00000000000c7947 */ /* 0x000fea0003800000 */
.L_x_1:
[----:B------:R-:W1:Y:S01]  /*0140*/  LDCU UR6, c[0x0][0x880] ;  /* 0x00011000ff0677ac */ /* 0x000e620008000800 */
[----:B------:R-:W-:Y:S01]  /*0150*/  HFMA2 R59, -RZ, RZ, 0, 5.9604644775390625e-08 ;  /* 0x00000001ff3b7431 */ /* 0x000fe200000001ff */
[----:B-1----:R-:W-:-:S07]  /*0160*/  MOV R35, UR6 ;  /* 0x0000000600237c02 */ /* 0x002fce0008000f00 */
.L_x_0:
[----:B------:R-:W2:Y:S02]  /*0170*/  LDCU.64 UR6, c[0x0][0x8b0] ;  /* 0x00011600ff0677ac */ /* 0x000ea40008000a00 */
[----:B--2---:R-:W-:-:S04]  /*0180*/  UISETP.NE.U32.AND UP0, UPT, UR6, URZ, UPT ;  /* 0x000000ff0600728c */ /* 0x004fc8000bf05070 */
[----:B------:R-:W-:-:S09]  /*0190*/  UISETP.NE.AND.EX UP0, UPT, UR7, URZ, UPT, UP0 ;  /* 0x000000ff0700728c */ /* 0x000fd2000bf05300 */
[----:B------:R-:W-:Y:S05]  /*01a0*/  BRA.U UP0, `(.L_x_2) ;  /* 0x0000000100247547 */ /* 0x000fea000b800000 */
[----:B------:R-:W2:Y:S02]  /*01b0*/  LDCU.64 UR6, c[0x0][0x8a8] ;  /* 0x00011500ff0677ac */ /* 0x000ea40008000a00 */
[----:B--2---:R-:W-:-:S04]  /*01c0*/  UISETP.NE.U32.AND UP0, UPT, UR6, URZ, UPT ;  /* 0x000000ff0600728c */ /* 0x004fc8000bf05070 */
[----:B------:R-:W-:-:S09]  /*01d0*/  UISETP.NE.AND.EX UP0, UPT, UR7, URZ, UPT, UP0 ;  /* 0x000000ff0700728c */ /* 0x000fd2000bf05300 */
[----:B------:R-:W-:Y:S05]  /*01e0*/  BRA.U !UP0, `(.L_x_3) ;  /* 0x00000001080c7547 */ /* 0x000fea000b800000 */
[----:B-1----:R-:W1:Y:S02]  /*01f0*/  LDC.64 R2, c[0x0][0x8a8] ;  /* 0x00022a00ff027b82 */ /* 0x002e640000000a00 */
[----:B-1----:R2:W5:Y:S01]  /*0200*/  LDG.E R33, desc[UR46][R2.64] ;  /* 0x0000002e02217981 */ /* 0x002562000c1e1900 */
[----:B------:R-:W-:Y:S05]  /*0210*/  BRA `(.L_x_2) ;  /* 0x0000000000087947 */ /* 0x000fea0003800000 */
.L_x_3:
[----:B------:R-:W2:Y:S02]  /*0220*/  LDCU UR6, c[0x0][0x8a0] ;  /* 0x00011400ff0677ac */ /* 0x000ea40008000800 */
[----:B--2---:R-:W-:Y:S02]  /*0230*/  MOV R33, UR6 ;  /* 0x0000000600217c02 */ /* 0x004fe40008000f00 */
.L_x_2:
[----:B------:R-:W-:Y:S01]  /*0240*/  IMAD.U32 R0, RZ, RZ, UR8 ;  /* 0x00000008ff007e24 */ /* 0x000fe2000f8e00ff */
[----:B------:R-:W-:Y:S04]  /*0250*/  BSSY.RECONVERGENT B0, `(.L_x_4) ;  /* 0x000000c000007945 */ /* 0x000fe80003800200 */
[C---:B------:R-:W-:Y:S02]  /*0260*/  ISETP.NE.OR P1, PT, R0.reuse, 0x1, !P5 ;  /* 0x000000010000780c */ /* 0x040fe40006f25670 */
[----:B------:R-:W-:-:S11]  /*0270*/  ISETP.NE.OR P0, PT, R0, 0x3, !P5 ;  /* 0x000000030000780c */ /* 0x000fd60006f05670 */
[----:B------:R-:W-:Y:S05]  /*0280*/  @P1 BRA `(.L_x_5) ;  /* 0x0000000000201947 */ /* 0x000fea0003800000 */
[----:B------:R-:W3:Y:S02]  /*0290*/  LDCU.64 UR6, c[0x0][0x348] ;  /* 0x00006900ff0677ac */ /* 0x000ee40008000a00 */
[----:B---3--:R-:W-:Y:S02]  /*02a0*/  UIADD3 UR10, UP1, UPT, UR6, 0x80, URZ ;  /* 0x00000080060a7890 */ /* 0x008fe4000ff3e0ff */
[----:B------:R-:W-:Y:S02]  /*02b0*/  UIADD3 UR6, UP0, UPT, UR6, 0x180, URZ ;  /* 0x0000018006067890 */ /* 0x000fe4000ff1e0ff */
[----:B------:R-:W-:Y:S02]  /*02c0*/  UIADD3.X UR11, UPT, UPT, URZ, UR7, URZ, UP1, !UPT ;  /* 0x00000007ff0b7290 */ /* 0x000fe40008ffe4ff */
[----:B------:R-:W-:-:S07]  /*02d0*/  UIADD3.X UR7, UPT, UPT, URZ, UR7, URZ, UP0, !UPT ;  /* 0x00000007ff077290 */ /* 0x000fce00087fe4ff */
[----:B------:R3:W-:Y:S02]  /*02e0*/  UTMACCTL.PF [UR10] ;  /* 0x000000000a0079b9 */ /* 0x0007e40008040000 */
[----:B------:R3:W-:Y:S02]  /*02f0*/  UTMACCTL.PF [UR6] ;  /* 0x00000000060079b9 */ /* 0x0007e40008040000 */
[----:B---3--:R-:W-:Y:S01]  /*0300*/  NOP ;  /* 0x0000000000007918 */ /* 0x008fe20000000000 */
.L_x_5:
[----:B------:R-:W-:Y:S05]  /*0310*/  BSYNC.RECONVERGENT B0 ;  /* 0x0000000000007941 */ /* 0x000fea0003800200 */
.L_x_4:
[----:B------:R-:W-:Y:S04]  /*0320*/  BSSY.RECONVERGENT B0, `(.L_x_6) ;  /* 0x000000a000007945 */ /* 0x000fe80003800200 */
        /* <DEDUP_REMOVED lines=9> */
.L_x_7:
[----:B------:R-:W-:Y:S05]  /*03c0*/  BSYNC.RECONVERGENT B0 ;  /* 0x0000000000007941 */ /* 0x000fea0003800200 */
.L_x_6:
[----:B------:R-:W3:Y:S01]  /*03d0*/  LDCU.64 UR6, c[0x0][0x888] ;  /* 0x00011100ff0677ac */ /* 0x000ee20008000a00 */
[----:B------:R-:W-:Y:S02]  /*03e0*/  UISETP.EQ.U32.AND UP1, UPT, UR4, URZ, UPT ;  /* 0x000000ff0400728c */ /* 0x000fe4000bf22070 */
[----:B------:R-:W-:Y:S02]  /*03f0*/  UPLOP3.LUT UP2, UPT, UPT, UPT, UPT, 0x80, 0x8 ;  /* 0x000000000008789c */ /* 0x000fe40003f4f070 */
[----:B---3--:R-:W-:-:S04]  /*0400*/  UISETP.NE.U32.AND UP0, UPT, UR6, URZ, UPT ;  /* 0x000000ff0600728c */ /* 0x008fc8000bf05070 */
[----:B------:R-:W-:-:S04]  /*0410*/  UISETP.NE.AND.EX UP0, UPT, UR7, URZ, UPT, UP0 ;  /* 0x000000ff0700728c */ /* 0x000fc8000bf05300 */
[----:B------:R-:W-:-:S04]  /*0420*/  UISETP.EQ.OR.EX UP3, UPT, UR5, URZ, !UP0, UP1 ;  /* 0x000000ff0500728c */ /* 0x000fc8000c762710 */
[----:B------:R-:W-:-:S05]  /*0430*/  UP2UR UR50, UPR, URZ, 0x8 ;  /* 0x00000008ff327883 */ /* 0x000fca0008000000 */
[----:B------:R-:W-:Y:S07]  /*0440*/  BRA.U !UP3, `(.L_x_8) ;  /* 0x000000010b207547 */ /* 0x000fee000b800000 */
[----:B------:R-:W-:Y:S01]  /*0450*/  UISETP.NE.U32.AND UP2, UPT, UR4, URZ, UPT ;  /* 0x000000ff0400728c */ /* 0x000fe2000bf45070 */
[----:B-----5:R-:W-:Y:S01]  /*0460*/  FSETP.NEU.AND P0, PT, R35, RZ, PT ;  /* 0x000000ff2300720b */ /* 0x020fe20003f0d000 */
[----:B------:R-:W-:Y:S02]  /*0470*/  USEL UR4, URZ, 0xffffffff, UP0 ;  /* 0xffffffffff047887 */ /* 0x000fe40008000000 */
[----:B------:R-:W-:-:S10]  /*0480*/  UISETP.NE.AND.EX UP2, UPT, UR5, URZ, UPT, UP2 ;  /* 0x000000ff0500728c */ /* 0x000fd4000bf45320 */
[----:B------:R-:W-:Y:S01]  /*0490*/  VOTEU.ANY UP1, P0 ;  /* 0x0000000000ff7886 */ /* 0x000fe20000020100 */
[----:B------:R-:W-:-:S04]  /*04a0*/  @!UP2 USEL UR4, URZ, 0xffffffff, UP1 ;  /* 0xffffffffff04a887 */ /* 0x000fc80008800000 */
[----:B------:R-:W-:-:S04]  /*04b0*/  ULOP3.LUT UR4, UR4, 0x1, URZ, 0xc0, !UPT ;  /* 0x0000000104047892 */ /* 0x000fc8000f8ec0ff */
[----:B------:R-:W-:-:S11]  /*04c0*/  UISETP.NE.U32.AND UP2, UPT, UR4, 0x1, UPT ;  /* 0x000000010400788c */ /* 0x000fd6000bf45070 */
.L_x_8:
[----:B-12---:R-:W1:Y:S01]  /*04d0*/  SHFL.IDX PT, R2, R65, RZ, 0x1f ;  /* 0x00001fff41027589 */ /* 0x006e6200000e0000 */
[----:B------:R-:W-:-:S04]  /*04e0*/  UISETP.NE.AND UP1, UPT, UR8, 0x2, UPT ;  /* 0x000000020800788c */ /* 0x000fc8000bf25270 */
[----:B------:R-:W-:Y:S01]  /*04f0*/  USEL UR6, URZ, 0x1, UP1 ;  /* 0x00000001ff067887 */ /* 0x000fe20008800000 */
[----:B-1----:R-:W-:-:S13]  /*0500*/  ISETP.NE.AND P0, PT, R2, RZ, PT ;  /* 0x000000ff0200720c */ /* 0x002fda0003f05270 */
[----:B------:R-:W-:Y:S05]  /*0510*/  @P0 BRA `(.L_x_9) ;  /* 0x0000000000480947 */ /* 0x000fea0003800000 */
[----:B------:R-:W1:Y:S01]  /*0520*/  S2UR UR5, SR_CgaCtaId ;  /* 0x00000000000579c3 */ /* 0x000e620000008800 */
[----:B------:R-:W-:Y:S01]  /*0530*/  UMOV UR7, 0x400 ;  /* 0x0000040000077882 */ /* 0x000fe20000000000 */
[----:B------:R-:W-:Y:S01]  /*0540*/  UMOV UR4, 0x1 ;  /* 0x0000000100047882 */ /* 0x000fe20000000000 */
[----:B------:R-:W-:Y:S01]  /*0550*/  ELECT P0, URZ, PT ;  /* 0x0000000000ff782f */ /* 0x000fe20003800000 */
[----:B------:R-:W-:-:S04]  /*0560*/  UIADD3 UR10, UPT, UPT, -UR4, 0x100000, URZ ;  /* 0x00100000040a7890 */ /* 0x000fc8000fffe1ff */
[----:B------:R-:W-:Y:S02]  /*0570*/  USHF.L.U32 UR11, UR10, 0xb, URZ ;  /* 0x0000000b0a0b7899 */ /* 0x000fe400080006ff */
[----:B------:R-:W-:Y:S02]  /*0580*/  USHF.L.U32 UR10, UR10, 0x1, URZ ;  /* 0x000000010a0a7899 */ /* 0x000fe400080006ff */
[----:B-1----:R-:W-:Y:S01]  /*0590*/  ULEA UR5, UR5, UR7, 0x18 ;  /* 0x0000000705057291 */ /* 0x002fe2000f8ec0ff */
[----:B------:R-:W1:Y:S11]  /*05a0*/  FENCE.VIEW.ASYNC.S ;  /* 0x00000000000073c6 */ /* 0x000e760000000000 */
[----:B-1----:R1:W2:Y:S01]  /*05b0*/  SYNCS.EXCH.64 URZ, [UR5], UR10 ;  /* 0x0000000a05ff75b2 */ /* 0x0022a20008000100 */
[----:B------:R1:W3:Y:S01]  /*05c0*/  SYNCS.EXCH.64 URZ, [UR5+0x20], UR10 ;  /* 0x0000200a05ff75b2 */ /* 0x0002e20008000100 */
[----:B------:R1:W4:Y:S01]  /*05d0*/  SYNCS.EXCH.64 URZ, [UR5+0x8], UR10 ;  /* 0x0000080a05ff75b2 */ /* 0x0003220008000100 */
[----:B------:R1:W1:Y:S01]  /*05e0*/  SYNCS.EXCH.64 URZ, [UR5+0x28], UR10 ;  /* 0x0000280a05ff75b2 */ /* 0x0002620008000100 */
[----:B------:R1:W1:Y:S01]  /*05f0*/  SYNCS.EXCH.64 URZ, [UR5+0x10], UR10 ;  /* 0x0000100a05ff75b2 */ /* 0x0002620008000100 */
[----:B------:R1:W1:Y:S01]  /*0600*/  SYNCS.EXCH.64 URZ, [UR5+0x30], UR10 ;  /* 0x0000300a05ff75b2 */ /* 0x0002620008000100 */
[----:B------:R1:W1:Y:S01]  /*0610*/  SYNCS.EXCH.64 URZ, [UR5+0x18], UR10 ;  /* 0x0000180a05ff75b2 */ /* 0x0002620008000100 */
[----:B------:R1:W1:Y:S01]  /*0620*/  SYNCS.EXCH.64 URZ, [UR5+0x38], UR10 ;  /* 0x0000380a05ff75b2 */ /* 0x0002620008000100 */
[----:B------:R-:W-:Y:S01]  /*0630*/  NOP ;  /* 0x0000000000007918 */ /* 0x000fe20000000000 */
.L_x_9:
[----:B------:R-:W2:Y:S01]  /*0640*/  SHFL.IDX PT, R2, R65, RZ, 0x1f ;  /* 0x00001fff41027589 */ /* 0x000ea200000e0000 */
[----:B------:R-:W-:Y:S01]  /*0650*/  NOP ;  /* 0x0000000000007918 */ /* 0x000fe20000000000 */
[----:B--2---:R-:W-:-:S13]  /*0660*/  ISETP.NE.AND P0, PT, R2, 0x1, PT ;  /* 0x000000010200780c */ /* 0x004fda0003f05270 */
[----:B------:R-:W-:Y:S05]  /*0670*/  @P0 BRA `(.L_x_10) ;  /* 0x0000000000580947 */ /* 0x000fea0003800000 */
[----:B------:R-:W2:Y:S01]  /*0680*/  S2UR UR7, SR_CgaCtaId ;  /* 0x00000000000779c3 */ /* 0x000ea20000008800 */
[----:B------:R-:W-:Y:S01]  /*0690*/  UMOV UR9, 0x400 ;  /* 0x0000040000097882 */ /* 0x000fe20000000000 */
[----:B-1----:R-:W-:Y:S01]  /*06a0*/  UMOV UR5, 0x20 ;  /* 0x0000002000057882 */ /* 0x002fe20000000000 */
[----:B------:R-:W-:Y:S01]  /*06b0*/  UMOV UR4, 0x80 ;  /* 0x0000008000047882 */ /* 0x000fe20000000000 */
[----:B------:R-:W-:-:S04]  /*06c0*/  UIADD3 UR10, UPT, UPT, -UR5, 0x100000, URZ ;  /* 0x00100000050a7890 */ /* 0x000fc8000fffe1ff */
[----:B------:R-:W-:Y:S02]  /*06d0*/  USHF.L.U32 UR11, UR10, 0xb, URZ ;  /* 0x0000000b0a0b7899 */ /* 0x000fe400080006ff */
[----:B------:R-:W-:Y:S02]  /*06e0*/  USHF.L.U32 UR10, UR10, 0x1, URZ ;  /* 0x000000010a0a7899 */ /* 0x000fe400080006ff */
[----:B------:R-:W-:-:S04]  /*06f0*/  UIADD3 UR4, UPT, UPT, -UR4, 0x100000, URZ ;  /* 0x0010000004047890 */ /* 0x000fc8000fffe1ff */
[----:B------:R-:W-:Y:S02]  /*0700*/  USHF.L.U32 UR5, UR4, 0xb, URZ ;  /* 0x0000000b04057899 */ /* 0x000fe400080006ff */
[----:B------:R-:W-:Y:S01]  /*0710*/  USHF.L.U32 UR4, UR4, 0x1, URZ ;  /* 0x0000000104047899 */ /* 0x000fe200080006ff */
[----:B------:R-:W-:Y:S01]  /*0720*/  ELECT P0, URZ, PT ;  /* 0x0000000000ff782f */ /* 0x000fe20003800000 */
[----:B--2---:R-:W-:Y:S01]  /*0730*/  ULEA UR7, UR7, UR9, 0x18 ;  /* 0x0000000907077291 */ /* 0x004fe2000f8ec0ff */
[----:B------:R-:W1:Y:S11]  /*0740*/  FENCE.VIEW.ASYNC.S ;  /* 0x00000000000073c6 */ /* 0x000e760000000000 */
[----:B-1----:R2:W1:Y:S01]  /*0750*/  SYNCS.EXCH.64 URZ, [UR7+0x40], UR10 ;  /* 0x0000400a07ff75b2 */ /* 0x0024620008000100 */
[----:B------:R2:W1:Y:S01]  /*0760*/  SYNCS.EXCH.64 URZ, [UR7+0x60], UR4 ;  /* 0x0000600407ff75b2 */ /* 0x0004620008000100 */
[----:B------:R2:W1:Y:S01]  /*0770*/  SYNCS.EXCH.64 URZ, [UR7+0x48], UR10 ;  /* 0x0000480a07ff75b2 */ /* 0x0004620008000100 */
[----:B------:R2:W1:Y:S01]  /*0780*/  SYNCS.EXCH.64 URZ, [UR7+0x68], UR4 ;  /* 0x0000680407ff75b2 */ /* 0x0004620008000100 */
[----:B------:R2:W1:Y:S01]  /*0790*/  SYNCS.EXCH.64 URZ, [UR7+0x50], UR10 ;  /* 0x0000500a07ff75b2 */ /* 0x0004620008000100 */
[----:B------:R2:W1:Y:S01]  /*07a0*/  SYNCS.EXCH.64 URZ, [UR7+0x70], UR4 ;  /* 0x0000700407ff75b2 */ /* 0x0004620008000100 */
[----:B------:R2:W1:Y:S01]  /*07b0*/  SYNCS.EXCH.64 URZ, [UR7+0x58], UR10 ;  /* 0x0000580a07ff75b2 */ /* 0x0004620008000100 */
[----:B------:R2:W1:Y:S02]  /*07c0*/  SYNCS.EXCH.64 URZ, [UR7+0x78], UR4 ;  /* 0x0000780407ff75b2 */ /* 0x0004640008000100 */
[----:B--2---:R-:W-:Y:S01]  /*07d0*/  NOP ;  /* 0x0000000000007918 */ /* 0x004fe20000000000 */
.L_x_10:
[----:B------:R-:W2:Y:S01]  /*07e0*/  SHFL.IDX PT, R2, R65, RZ, 0x1f ;  /* 0x00001fff41027589 */ /* 0x000ea200000e0000 */
[----:B------:R-:W-:Y:S01]  /*07f0*/  NOP ;  /* 0x0000000000007918 */ /* 0x000fe20000000000 */
[----:B--2---:R-:W-:-:S13]  /*0800*/  ISETP.NE.AND P0, PT, R2, 0x3, PT ;  /* 0x000000030200780c */ /* 0x004fda0003f05270 */
[----:B------:R-:W-:Y:S05]  /*0810*/  @P0 BRA `(.L_x_11) ;  /* 0x0000000000300947 */ /* 0x000fea0003800000 */
[----:B-1----:R-:W1:Y:S01]  /*0820*/  S2UR UR5, SR_CgaCtaId ;  /* 0x00000000000579c3 */ /* 0x002e620000008800 */
        /* <DEDUP_REMOVED lines=8> */
[----:B-1----:R2:W1:Y:S01]  /*08b0*/  SYNCS.EXCH.64 URZ, [UR5+0x80], UR10 ;  /* 0x0000800a05ff75b2 */ /* 0x0024620008000100 */
[----:B------:R2:W1:Y:S02]  /*08c0*/  SYNCS.EXCH.64 URZ, [UR5+0x88], UR10 ;  /* 0x0000880a05ff75b2 */ /* 0x0004640008000100 */
[----:B--2---:R-:W-:Y:S01]  /*08d0*/  NOP ;  /* 0x0000000000007918 */ /* 0x004fe20000000000 */
.L_x_11:
[----:B------:R-:W2:Y:S01]  /*08e0*/  SHFL.IDX PT, R2, R65, RZ, 0x1f ;  /* 0x00001fff41027589 */ /* 0x000ea200000e0000 */
[----:B------:R-:W-:Y:S01]  /*08f0*/  NOP ;  /* 0x0000000000007918 */ /* 0x000fe20000000000 */
[----:B--2---:R-:W-:-:S13]  /*0900*/  ISETP.NE.AND P0, PT, R2, 0x4, PT ;  /* 0x000000040200780c */ /* 0x004fda0003f05270 */
[----:B------:R-:W-:Y:S05]  /*0910*/  @P0 BRA `(.L_x_12) ;  /* 0x00000000004c0947 */ /* 0x000fea0003800000 */
[----:B-1----:R-:W1:Y:S01]  /*0920*/  S2UR UR5, SR_CgaCtaId ;  /* 0x00000000000579c3 */ /* 0x002e620000008800 */
[----:B------:R-:W-:Y:S01]  /*0930*/  UMOV UR9, 0x100 ;  /* 0x0000010000097882 */ /* 0x000fe20000000000 */
[----:B------:R-:W-:Y:S01]  /*0940*/  UMOV UR7, 0x400 ;  /* 0x0000040000077882 */ /* 0x000fe20000000000 */
[----:B------:R-:W-:Y:S01]  /*0950*/  USEL UR9, UR9, 0xe0, UP2 ;  /* 0x000000e009097887 */ /* 0x000fe20009000000 */
[----:B------:R-:W-:Y:S01]  /*0960*/  UMOV UR4, 0x1 ;  /* 0x0000000100047882 */ /* 0x000fe20000000000 */
[----:B------:R-:W-:Y:S01]  /*0970*/  ELECT P0, URZ, PT ;  /* 0x0000000000ff782f */ /* 0x000fe20003800000 */
[----:B------:R-:W-:-:S04]  /*0980*/  UIADD3 UR10, UPT, UPT, -UR4, 0x100000, URZ ;  /* 0x00100000040a7890 */ /* 0x000fc8000fffe1ff */
[----:B------:R-:W-:Y:S02]  /*0990*/  USHF.L.U32 UR11, UR10, 0xb, URZ ;  /* 0x0000000b0a0b7899 */ /* 0x000fe400080006ff */
[----:B------:R-:W-:Y:S02]  /*09a0*/  USHF.L.U32 UR10, UR10, 0x1, URZ ;  /* 0x000000010a0a7899 */ /* 0x000fe400080006ff */
[----:B------:R-:W-:-:S04]  /*09b0*/  UIADD3 UR12, UPT, UPT, -UR9, 0x100000, URZ ;  /* 0x00100000090c7890 */ /* 0x000fc8000fffe1ff */
[----:B------:R-:W-:Y:S02]  /*09c0*/  USHF.L.U32 UR13, UR12, 0xb, URZ ;  /* 0x0000000b0c0d7899 */ /* 0x000fe400080006ff */
[----:B------:R-:W-:Y:S02]  /*09d0*/  USHF.L.U32 UR12, UR12, 0x1, URZ ;  /* 0x000000010c0c7899 */ /* 0x000fe400080006ff */
[----:B-1----:R-:W-:Y:S01]  /*09e0*/  ULEA UR5, UR5, UR7, 0x18 ;  /* 0x0000000705057291 */ /* 0x002fe2000f8ec0ff */
[----:B------:R-:W1:Y:S11]  /*09f0*/  FENCE.VIEW.ASYNC.S ;  /* 0x00000000000073c6 */ /* 0x000e760000000000 */
[----:B-1----:R2:W1:Y:S01]  /*0a00*/  SYNCS.EXCH.64 URZ, [UR5+0x90], UR10 ;  /* 0x0000900a05ff75b2 */ /* 0x0024620008000100 */
[----:B------:R2:W1:Y:S01]  /*0a10*/  SYNCS.EXCH.64 URZ, [UR5+0xa0], UR12 ;  /* 0x0000a00c05ff75b2 */ /* 0x0004620008000100 */
[----:B------:R2:W1:Y:S01]  /*0a20*/  SYNCS.EXCH.64 URZ, [UR5+0x98], UR10 ;  /* 0x0000980a05ff75b2 */ /* 0x0004620008000100 */
[----:B------:R2:W1:Y:S02]  /*0a30*/  SYNCS.EXCH.64 URZ, [UR5+0xa8], UR12 ;  /* 0x0000a80c05ff75b2 */ /* 0x0004640008000100 */
[----:B--2---:R-:W-:Y:S01]  /*0a40*/  NOP ;  /* 0x0000000000007918 */ /* 0x004fe20000000000 */
.L_x_12:
        /* <DEDUP_REMOVED lines=26> */
.L_x_13:
        /* <DEDUP_REMOVED lines=18> */
.L_x_14:
[----:B-1----:R-:W1:Y:S01]  /*0d10*/  S2UR UR5, SR_CTAID.X ;  /* 0x00000000000579c3 */ /* 0x002e620000002500 */
[----:B------:R-:W-:-:S05]  /*0d20*/  CS2R.32 R60, SR_CgaSize ;  /* 0x00000000003c7805 */ /* 0x000fca0000008a00 */
[----:B------:R-:W-:-:S05]  /*0d30*/  IMAD R60, R60, -0xa0, RZ ;  /* 0xffffff603c3c7824 */ /* 0x000fca00078e02ff */
[----:B------:R-:W-:-:S14]  /*0d40*/  R2UR UR9, R60 ;  /* 0x000000003c0972ca */ /* 0x000fdc00000e0000 */
[----:B------:R-:W2:Y:S01]  /*0d50*/  LDCU UR9, c[0x0][UR9+0x2b0] ;  /* 0x00005600090977ac */ /* 0x000ea20008000800 */
[----:B------:R-:W-:Y:S01]  /*0d60*/  NOP ;  /* 0x0000000000007918 */ /* 0x000fe20000000000 */
[----:B------:R-:W-:-:S05]  /*0d70*/  CS2R.32 R60, SR_CgaSize ;  /* 0x00000000003c7805 */ /* 0x000fca0000008a00 */
[----:B------:R-:W-:-:S05]  /*0d80*/  IMAD R60, R60, -0xa0, RZ ;  /* 0xffffff603c3c7824 */ /* 0x000fca00078e02ff */
[----:B------:R-:W-:-:S14]  /*0d90*/  R2UR UR7, R60 ;  /* 0x000000003c0772ca */ /* 0x000fdc00000e0000 */
[----:B------:R-:W3:Y:S01]  /*0da0*/  LDCU UR7, c[0x0][UR7+0x2b4] ;  /* 0x00005680070777ac */ /* 0x000ee20008000800 */
[----:B------:R-:W4:Y:S08]  /*0db0*/  S2UR UR4, SR_CTAID.Y ;  /* 0x00000000000479c3 */ /* 0x000f300000002600 */
[----:B------:R-:W3:Y:S01]  /*0dc0*/  LDC R9, c[0x0][0xb24] ;  /* 0x0002c900ff097b82 */ /* 0x000ee20000000800 */
[----:B-1----:R-:W-:-:S02]  /*0dd0*/  I2FP.F32.U32 R4, UR5 ;  /* 0x0000000500047c45 */ /* 0x002fc40008201000 */
[----:B------:R-:W-:-:S05]  /*0de0*/  CS2R.32 R5, SR_CgaSize ;  /* 0x0000000000057805 */ /* 0x000fca0000008a00 */
[----:B------:R-:W-:-:S06]  /*0df0*/  IMAD R5, R5, -0xa0, RZ ;  /* 0xffffff6005057824 */ /* 0x000fcc00078e02ff */
[----:B------:R-:W1:Y:S01]  /*0e00*/  LDC R5, c[0x0][R5+0x2a0] ;  /* 0x0000a80005057b82 */ /* 0x000e620000000800 */
[----:B------:R-:W-:Y:S01]  /*0e10*/  MOV R21, UR5 ;  /* 0x0000000500157c02 */ /* 0x000fe20008000f00 */
[----:B--2---:R-:W-:Y:S01]  /*0e20*/  FMUL R4, R4, UR9 ;  /* 0x0000000904047c20 */ /* 0x004fe20008400000 */
[----:B----4-:R-:W-:Y:S02]  /*0e30*/  I2FP.F32.U32 R2, UR4 ;  /* 0x0000000400027c45 */ /* 0x010fe40008201000 */
[----:B------:R-:W-:-:S05]  /*0e40*/  CS2R.32 R3, SR_CgaSize ;  /* 0x0000000000037805 */ /* 0x000fca0000008a00 */
[----:B------:R-:W-:-:S06]  /*0e50*/  IMAD R3, R3, -0xa0, RZ ;  /* 0xffffff6003037824 */ /* 0x000fcc00078e02ff */
[----:B------:R-:W2:Y:S01]  /*0e60*/  LDC R3, c[0x0][R3+0x2a4] ;  /* 0x0000a90003037b82 */ /* 0x000ea20000000800 */
[----:B------:R-:W4:Y:S01]  /*0e70*/  F2I.U32.TRUNC.NTZ R60, R4 ;  /* 0x00000004003c7305 */ /* 0x000f22000020f000 */
[----:B------:R-:W-:Y:S01]  /*0e80*/  MOV R20, UR4 ;  /* 0x0000000400147c02 */ /* 0x000fe20008000f00 */
[----:B---3--:R-:W-:-:S05]  /*0e90*/  FMUL R2, R2, UR7 ;  /* 0x0000000702027c20 */ /* 0x008fca0008400000 */
[----:B------:R-:W-:Y:S01]  /*0ea0*/  BAR.SYNC.DEFER_BLOCKING 0x0 ;  /* 0x0000000000007b1d */ /* 0x000fe20000010000 */
[----:B------:R-:W-:-:S05]  /*0eb0*/  ISETP.GE.AND P0, PT, R9, 0x1, PT ;  /* 0x000000010900780c */ /* 0x000fca0003f06270 */
[----:B------:R-:W3:Y:S02]  /*0ec0*/  F2I.U32.TRUNC.NTZ R58, R2 ;  /* 0x00000002003a7305 */ /* 0x000ee4000020f000 */
[----:B------:R-:W2:Y:S01]  /*0ed0*/  S2UR UR36, SR_CTAID.Z ;  /* 0x00000000002479c3 */ /* 0x000ea20000002700 */
[----:B----4-:R-:W-:-:S05]  /*0ee0*/  IADD3 R60, PT, PT, -R60, RZ, RZ ;  /* 0x000000ff3c3c7210 */ /* 0x010fca0007ffe1ff */
[----:B-1----:R-:W-:Y:S01]  /*0ef0*/  IMAD R60, R5, R60, UR5 ;  /* 0x00000005053c7e24 */ /* 0x002fe2000f8e023c */
[----:B---3--:R-:W-:-:S05]  /*0f00*/  IADD3 R58, PT, PT, -R58, RZ, RZ ;  /* 0x000000ff3a3a7210 */ /* 0x008fca0007ffe1ff */
[----:B--2---:R-:W-:Y:S01]  /*0f10*/  IMAD R58, R3, R58, UR4 ;  /* 0x00000004033a7e24 */ /* 0x004fe2000f8e023a */
[----:B------:R-:W-:Y:S06]  /*0f20*/  @!P0 BRA `(.L_x_15) ;  /* 0x0000000000b88947 */ /* 0x000fec0003800000 */
[----:B------:R-:W1:Y:S01]  /*0f30*/  LDC.64 R4, c[0x0][0xb18] ;  /* 0x0002c600ff047b82 */ /* 0x000e620000000a00 */
[----:B------:R-:W-:-:S07]  /*0f40*/  ISETP.NE.AND P0, PT, R9, 0x1, PT ;  /* 0x000000010900780c */ /* 0x000fce0003f05270 */
[----:B------:R-:W2:Y:S08]  /*0f50*/  LDC R10, c[0x0][0xb0c] ;  /* 0x0002c300ff0a7b82 */ /* 0x000eb00000000800 */
[----:B------:R-:W3:Y:S08]  /*0f60*/  LDC R11, c[0x0][0x370] ;  /* 0x0000dc00ff0b7b82 */ /* 0x000ef00000000800 */
[----:B------:R-:W4:Y:S01]  /*0f70*/  LDC R12, c[0x0][0x374] ;  /* 0x0000dd00ff0c7b82 */ /* 0x000f220000000800 */
[----:B-1----:R-:W-:-:S07]  /*0f80*/  ISETP.NE.AND P1, PT, R4, 0x1, PT ;  /* 0x000000010400780c */ /* 0x002fce0003f25270 */
[----:B------:R-:W3:Y:S01]  /*0f90*/  LDC.64 R6, c[0x0][0xb10] ;  /* 0x0002c400ff067b82 */ /* 0x000ee20000000a00 */
[----:B--2---:R-:W-:-:S07]  /*0fa0*/  ISETP.NE.AND P2, PT, R10, 0x1, PT ;  /* 0x000000010a00780c */ /* 0x004fce0003f45270 */
[----:B------:R-:W1:Y:S08]  /*0fb0*/  LDC R8, c[0x0][0xb20] ;  /* 0x0002c800ff087b82 */ /* 0x000e700000000800 */
[----:B------:R-:W2:Y:S01]  /*0fc0*/  LDC.64 R2, c[0x0][0xb28] ;  /* 0x0002ca00ff027b82 */ /* 0x000ea20000000a00 */
[----:B----4-:R-:W-:-:S04]  /*0fd0*/  IMAD.HI.U32 R13, R12, R5, RZ ;  /* 0x000000050c0d7227 */ /* 0x010fc800078e00ff */
[----:B------:R-:W-:-:S04]  /*0fe0*/  IMAD.HI.U32 R5, R20, R5, RZ ;  /* 0x0000000514057227 */ /* 0x000fc800078e00ff */
[----:B---3--:R-:W-:-:S04]  /*0ff0*/  IMAD.HI.U32 R14, R11, R6, RZ ;  /* 0x000000060b0e7227 */ /* 0x008fc800078e00ff */
[C---:B------:R-:W-:Y:S01]  /*1000*/  IMAD.HI.U32 R16, R21.reuse, R6, RZ ;  /* 0x0000000615107227 */ /* 0x040fe200078e00ff */
[-C--:B------:R-:W-:Y:S02]  /*1010*/  @P2 SHF.R.U32.HI R11, RZ, R7.reuse, R14 ;  /* 0x00000007ff0b2219 */ /* 0x080fe4000001160e */
[-C--:B-1----:R-:W-:Y:S02]  /*1020*/  @P1 SHF.R.U32.HI R12, RZ, R8.reuse, R13 ;  /* 0x00000008ff0c1219 */ /* 0x082fe4000001160d */
[----:B------:R-:W-:Y:S02]  /*1030*/  SHF.R.U32.HI R5, RZ, R8, R5 ;  /* 0x00000008ff057219 */ /* 0x000fe40000011605 */
[----:B------:R-:W-:Y:S02]  /*1040*/  SHF.R.U32.HI R16, RZ, R7, R16 ;  /* 0x00000007ff107219 */ /* 0x000fe40000011610 */
[----:B------:R-:W-:Y:S01]  /*1050*/  SEL R5, R20, R5, !P1 ;  /* 0x0000000514057207 */ /* 0x000fe20004800000 */
[----:B--2---:R-:W-:Y:S01]  /*1060*/  IMAD.HI.U32 R14, R12, R2, RZ ;  /* 0x000000020c0e7227 */ /* 0x004fe200078e00ff */
[----:B------:R-:W-:-:S02]  /*1070*/  SEL R7, R21, R16, !P2 ;  /* 0x0000001015077207 */ /* 0x000fc40005000000 */
[----:B------:R-:W-:Y:S01]  /*1080*/  IADD3 R13, PT, PT, -R5, RZ, RZ ;  /* 0x000000ff050d7210 */ /* 0x000fe20007ffe1ff */
[----:B------:R-:W-:Y:S01]  /*1090*/  IMAD.HI.U32 R6, R11, R2, RZ ;  /* 0x000000020b067227 */ /* 0x000fe200078e00ff */
[----:B------:R-:W-:-:S03]  /*10a0*/  @P0 SHF.R.U32.HI R12, RZ, R3, R14 ;  /* 0x00000003ff0c0219 */ /* 0x000fc6000001160e */
[----:B------:R-:W-:Y:S01]  /*10b0*/  IMAD R13, R4, R13, R20 ;  /* 0x0000000d040d7224 */ /* 0x000fe200078e0214 */
[----:B------:R-:W-:Y:S01]  /*10c0*/  @P0 SHF.R.U32.HI R11, RZ, R3, R6 ;  /* 0x00000003ff0b0219 */ /* 0x000fe20000011606 */
[----:B------:R-:W-:-:S04]  /*10d0*/  IMAD R12, R12, R9, RZ ;  /* 0x000000090c0c7224 */ /* 0x000fc800078e02ff */
[----:B------:R-:W-:Y:S01]  /*10e0*/  IMAD R6, R11, R9, RZ ;  /* 0x000000090b067224 */ /* 0x000fe200078e02ff */
[----:B------:R-:W-:-:S04]  /*10f0*/  ISETP.GE.AND P1, PT, R5, R12, PT ;  /* 0x0000000c0500720c */ /* 0x000fc80003f26270 */
[----:B------:R-:W-:Y:S01]  /*1100*/  ISETP.GE.OR P1, PT, R7, R6, P1 ;  /* 0x000000060700720c */ /* 0x000fe20000f26670 */
[----:B------:R-:W-:-:S05]  /*1110*/  IMAD.HI.U32 R6, R5, R2, RZ ;  /* 0x0000000205067227 */ /* 0x000fca00078e00ff */
[----:B------:R-:W-:-:S04]  /*1120*/  SHF.R.U32.HI R6, RZ, R3, R6 ;  /* 0x00000003ff067219 */ /* 0x000fc80000011606 */
[----:B------:R-:W-:-:S03]  /*1130*/  SEL R6, R5, R6, !P0 ;  /* 0x0000000605067207 */ /* 0x000fc60004000000 */
[----:B------:R-:W-:Y:S01]  /*1140*/  @!P1 IMAD.HI.U32 R8, R7, R2, RZ ;  /* 0x0000000207089227 */ /* 0x000fe200078e00ff */
[----:B------:R-:W-:-:S04]  /*1150*/  IADD3 R2, PT, PT, -R6, RZ, RZ ;  /* 0x000000ff06027210 */ /* 0x000fc80007ffe1ff */
[----:B------:R-:W-:Y:S01]  /*1160*/  @!P1 SHF.R.U32.HI R8, RZ, R3, R8 ;  /* 0x00000003ff089219 */ /* 0x000fe20000011608 */
[----:B------:R-:W-:-:S03]  /*1170*/  IMAD R2, R9, R2, R5 ;  /* 0x0000000209027224 */ /* 0x000fc600078e0205 */
[----:B------:R-:W-:-:S05]  /*1180*/  @!P1 SEL R3, R7, R8, !P0 ;  /* 0x0000000807039207 */ /* 0x000fca0004000000 */
[--C-:B------:R-:W-:Y:S02]  /*1190*/  @!P1 IMAD.IADD R6, R6, 0x1, -R3.reuse ;  /* 0x0000000106069824 */ /* 0x100fe400078e0a03 */
[----:B------:R-:W-:Y:S01]  /*11a0*/  @!P1 IMAD R3, R2, R11, R3 ;  /* 0x0000000b02039224 */ /* 0x000fe200078e0203 */
[----:B------:R-:W-:Y:S01]  /*11b0*/  IADD3 R2, PT, PT, -R7, RZ, RZ ;  /* 0x000000ff07027210 */ /* 0x000fe20007ffe1ff */
[----:B------:R-:W-:Y:S02]  /*11c0*/  @!P1 IMAD R5, R6, R9, R7 ;  /* 0x0000000906059224 */ /* 0x000fe400078e0207 */
[----:B------:R-:W-:Y:S02]  /*11d0*/  @!P1 IMAD.MOV.U32 R7, RZ, RZ, R3 ;  /* 0x000000ffff079224 */ /* 0x000fe400078e0003 */
[----:B------:R-:W-:Y:S02]  /*11e0*/  IMAD R2, R10, R2, R21 ;  /* 0x000000020a027224 */ /* 0x000fe400078e0215 */
[----:B------:R-:W-:-:S02]  /*11f0*/  IMAD R20, R5, R4, R13 ;  /* 0x0000000405147224 */ /* 0x000fc400078e020d */
[----:B------:R-:W-:Y:S02]  /*1200*/  IMAD R21, R7, R10, R2 ;  /* 0x0000000a07157224 */ /* 0x000fe400078e0202 */
.L_x_15:
[----:B------:R-:W1:Y:S01]  /*1210*/  LDCU UR4, c[0x0][0xb30] ;  /* 0x00016600ff0477ac */ /* 0x000e620008000800 */
[----:B------:R-:W2:Y:S08]  /*1220*/  S2UR UR37, SR_CgaCtaId ;  /* 0x00000000002579c3 */ /* 0x000eb00000008800 */
[----:B------:R-:W3:Y:S01]  /*1230*/  LDC R26, c[0x0][0xb24] ;  /* 0x0002c900ff1a7b82 */ /* 0x000ee20000000800 */
[----:B-1----:R-:W-:-:S09]  /*1240*/  UISETP.NE.AND UP1, UPT, UR4, 0x1, UPT ;  /* 0x000000010400788c */ /* 0x002fd2000bf25270 */
[----:B--2---:R-:W-:Y:S05]  /*1250*/  BRA.U UP1, `(.L_x_16) ;  /* 0x0000000101407547 */ /* 0x004fea000b800000 */
[----:B------:R-:W1:Y:S08]  /*1260*/  LDC.64 R4, c[0x0][0xb10] ;  /* 0x0002c400ff047b82 */ /* 0x000e700000000a00 */
[----:B------:R-:W2:Y:S08]  /*1270*/  LDC.64 R2, c[0x0][0xb18] ;  /* 0x0002c600ff027b82 */ /* 0x000eb00000000a00 */
[----:B------:R-:W4:Y:S08]  /*1280*/  LDC R6, c[0x0][0xb20] ;  /* 0x0002c800ff067b82 */ /* 0x000f300000000800 */
[----:B------:R-:W3:Y:S01]  /*1290*/  LDC R8, c[0x0][0xb0c] ;  /* 0x0002c300ff087b82 */ /* 0x000ee20000000800 */
[----:B-1----:R-:W-:-:S05]  /*12a0*/  IMAD.HI.U32 R4, R21, R4, RZ ;  /* 0x0000000415047227 */ /* 0x002fca00078e00ff */
[----:B------:R-:W-:Y:S01]  /*12b0*/  SHF.R.U32.HI R4, RZ, R5, R4 ;  /* 0x00000005ff047219 */ /* 0x000fe20000011604 */
[----:B--2---:R-:W-:Y:S01]  /*12c0*/  IMAD.HI.U32 R3, R20, R3, RZ ;  /* 0x0000000314037227 */ /* 0x004fe200078e00ff */
[----:B------:R-:W-:-:S04]  /*12d0*/  ISETP.NE.AND P0, PT, R2, 0x1, PT ;  /* 0x000000010200780c */ /* 0x000fc80003f05270 */
[----:B----4-:R-:W-:-:S04]  /*12e0*/  SHF.R.U32.HI R3, RZ, R6, R3 ;  /* 0x00000006ff037219 */ /* 0x010fc80000011603 */
[----:B------:R-:W-:Y:S02]  /*12f0*/  SEL R3, R20, R3, !P0 ;  /* 0x0000000314037207 */ /* 0x000fe40004000000 */
[----:B---3--:R-:W-:-:S04]  /*1300*/  ISETP.NE.AND P1, PT, R8, 0x1, PT ;  /* 0x000000010800780c */ /* 0x008fc80003f25270 */
[----:B------:R-:W-:-:S05]  /*1310*/  SEL R4, R21, R4, !P1 ;  /* 0x0000000415047207 */ /* 0x000fca0004800000 */
[----:B------:R-:W-:Y:S02]  /*1320*/  IMAD.IADD R5, R3, 0x1, -R4 ;  /* 0x0000000103057824 */ /* 0x000fe400078e0a04 */
[----:B------:R-:W-:Y:S02]  /*1330*/  IMAD.IADD R3, R4, 0x1, -R3 ;  /* 0x0000000104037824 */ /* 0x000fe400078e0a03 */
[----:B------:R-:W-:Y:S02]  /*1340*/  IMAD R21, R5, R8, R21 ;  /* 0x0000000805157224 */ /* 0x000fe400078e0215 */
[----:B------:R-:W-:-:S07]  /*1350*/  IMAD R20, R3, R2, R20 ;  /* 0x0000000203147224 */ /* 0x000fce00078e0214 */
.L_x_16:
[----:B------:R-:W-:Y:S01]  /*1360*/  BAR.SYNC.DEFER_BLOCKING 0x0 ;  /* 0x0000000000007b1d */ /* 0x000fe20000010000 */
[----:B------:R-:W-:Y:S01]  /*1370*/  UISETP.NE.AND UP1, UPT, UR8, 0x2, UPT ;  /* 0x000000020800788c */ /* 0x000fe2000bf25270 */
[----:B------:R-:W-:Y:S02]  /*1380*/  ISETP.NE.OR P5, PT, R0, 0x2, !P5 ;  /* 0x000000020000780c */ /* 0x000fe40006fa5670 */
[----:B------:R-:W-:-:S06]  /*1390*/  LOP3.LUT R2, R72, 0x1f, RZ, 0xc0, !PT ;  /* 0x0000001f48027812 */ /* 0x000fcc00078ec0ff */
[----:B------:R-:W-:Y:S05]  /*13a0*/  BRA.U UP1, `(.L_x_17) ;  /* 0x0000001101b87547 */ /* 0x000fea000b800000 */
[----:B------:R-:W1:Y:S01]  /*13b0*/  LDCU UR13, c[0x0][0x38c] ;  /* 0x00007180ff0d77ac */ /* 0x000e620008000800 */
[----:B------:R-:W2:Y:S01]  /*13c0*/  LDC R9, c[0x0][0x370] ;  /* 0x0000dc00ff097b82 */ /* 0x000ea20000000800 */
[----:B------:R-:W-:Y:S01]  /*13d0*/  PLOP3.LUT P1, PT, PT, PT, UP2, 0x80, 0x8 ;  /* 0x000000000008781c */ /* 0x000fe20003f2f028 */
[----:B------:R-:W-:Y:S01]  /*13e0*/  HFMA2 R12, -RZ, RZ, 0, 0 ;  /* 0x00000000ff0c7431 */ /* 0x000fe200000001ff */
[----:B------:R-:W-:Y:S01]  /*13f0*/  ISETP.EQ.OR P4, PT, R2, RZ, P5 ;  /* 0x000000ff0200720c */ /* 0x000fe20002f82670 */
[----:B------:R-:W-:Y:S01]  /*1400*/  IMAD.MOV.U32 R15, RZ, RZ, 0x1 ;  /* 0x00000001ff0f7424 */ /* 0x000fe200078e00ff */
[----:B------:R-:W-:Y:S01]  /*1410*/  PLOP3.LUT P1, PT, P1, PT, PT, 0x8, 0x80 ;  /* 0x000000000080781c */ /* 0x000fe20000f2e170 */
[----:B------:R-:W-:Y:S01]  /*1420*/  IMAD.MOV.U32 R14, RZ, RZ, RZ ;  /* 0x000000ffff0e7224 */ /* 0x000fe200078e00ff */
[----:B------:R-:W-:Y:S01]  /*1430*/  MOV R8, 0x1 ;  /* 0x0000000100087802 */ /* 0x000fe20000000f00 */
[----:B------:R-:W4:Y:S01]  /*1440*/  LDC R0, c[0x0][0x374] ;  /* 0x0000dd00ff007b82 */ /* 0x000f220000000800 */
[----:B------:R-:W-:Y:S01]  /*1450*/  IMAD.MOV.U32 R10, RZ, RZ, RZ ;  /* 0x000000ffff0a7224 */ /* 0x000fe200078e00ff */
[----:B------:R-:W2:Y:S01]  /*1460*/  LDCU.64 UR22, c[0x0][0x348] ;  /* 0x00006900ff1677ac */ /* 0x000ea20008000a00 */
[----:B------:R-:W-:Y:S01]  /*1470*/  UMOV UR6, URZ ;  /* 0x000000ff00067c82 */ /* 0x000fe20008000000 */
[----:B-1----:R-:W-:-:S04]  /*1480*/  UIADD3 UR5, UPT, UPT, UR13, 0x7f, URZ ;  /* 0x0000007f0d057890 */ /* 0x002fc8000fffe0ff */
[----:B------:R-:W-:-:S04]  /*1490*/  USHF.R.S32.HI UR4, URZ, 0x1f, UR5 ;  /* 0x0000001fff047899 */ /* 0x000fc80008011405 */
[----:B------:R-:W-:-:S04]  /*14a0*/  ULEA.HI UR4, UR4, UR5, URZ, 0x7 ;  /* 0x0000000504047291 */ /* 0x000fc8000f8f38ff */
[----:B------:R-:W-:Y:S02]  /*14b0*/  USHF.R.S32.HI UR15, URZ, 0x7, UR4 ;  /* 0x00000007ff0f7899 */ /* 0x000fe40008011404 */
[----:B------:R-:W-:Y:S02]  /*14c0*/  UIADD3 UR4, UPT, UPT, UR13, -0x1, URZ ;  /* 0xffffffff0d047890 */ /* 0x000fe4000fffe0ff */
[----:B------:R-:W-:Y:S02]  /*14d0*/  UISETP.LT.U32.AND UP0, UPT, UR15, 0x4, UPT ;  /* 0x000000040f00788c */ /* 0x000fe4000bf01070 */
[----:B------:R-:W-:Y:S02]  /*14e0*/  UISETP.GE.U32.AND UP1, UPT, UR4, -0xff, UPT ;  /* 0xffffff010400788c */ /* 0x000fe4000bf26070 */
[----:B------:R-:W-:Y:S02]  /*14f0*/  USEL UR14, UR15, 0x4, UP0 ;  /* 0x000000040f0e7887 */ /* 0x000fe40008000000 */
[----:B------:R-:W-:-:S02]  /*1500*/  UIADD3 UR13, UPT, UPT, UR13, 0xfe, URZ ;  /* 0x000000fe0d0d7890 */ /* 0x000fc4000fffe0ff */
[----:B------:R-:W-:Y:S02]  /*1510*/  UIADD3 UR5, UPT, UPT, UR14, -0x1, URZ ;  /* 0xffffffff0e057890 */ /* 0x000fe4000fffe0ff */
[----:B------:R-:W-:-:S03]  /*1520*/  UIADD3 UR7, UPT, UPT, UR15, -UR14, URZ ;  /* 0x8000000e0f077290 */ /* 0x000fc6000fffe0ff */
[----:B------:R-:W-:-:S04]  /*1530*/  @UP1 UIADD3 UR5, UPT, UPT, UR14, URZ, URZ ;  /* 0x000000ff0e051290 */ /* 0x000fc8000fffe0ff */
[----:B--2---:R-:W-:-:S12]  /*1540*/  UIADD3 UR5, UPT, UPT, UR5, 0x1, URZ ;  /* 0x0000000105057890 */ /* 0x004fd8000fffe0ff */
.L_x_35:
[----:B------:R-:W-:Y:S01]  /*1550*/  UISETP.NE.AND UP0, UPT, UR37, URZ, UPT ;  /* 0x000000ff2500728c */ /* 0x000fe2000bf05270 */
[----:B------:R-:W1:Y:S08]  /*1560*/  S2UR UR37, SR_CgaCtaId ;  /* 0x00000000002579c3 */ /* 0x000e700000008800 */
[----:B------:R-:W-:Y:S05]  /*1570*/  BRA.U UP0, `(.L_x_18) ;  /* 0x0000000100347547 */ /* 0x000fea000b800000 */
[----:B------:R-:W2:Y:S01]  /*1580*/  S2R R2, SR_CgaCtaId ;  /* 0x0000000000027919 */ /* 0x000ea20000008800 */
[----:B------:R-:W-:-:S04]  /*1590*/  MOV R3, 0x400 ;  /* 0x0000040000037802 */ /* 0x000fc80000000f00 */
[----:B--2---:R-:W-:Y:S02]  /*15a0*/  LEA R3, R2, R3, 0x18 ;  /* 0x0000000302037211 */ /* 0x004fe400078ec0ff */
[----:B------:R-:W-:-:S03]  /*15b0*/  SHF.L.U32 R2, R8, 0x1f, RZ ;  /* 0x0000001f08027819 */ /* 0x000fc600000006ff */
[----:B------:R-:W-:-:S04]  /*15c0*/  IMAD R3, R10, 0x8, R3 ;  /* 0x000000080a037824 */ /* 0x000fc800078e0203 */
[----:B------:R-:W2:Y:S02]  /*15d0*/  SYNCS.PHASECHK.TRANS64.TRYWAIT P0, [R3+URZ+0x100], R2 ;  /* 0x00010002030075a7 */ /* 0x000ea400080011ff */
[----:B--2---:R-:W-:Y:S05]  /*15e0*/  @!P0 BRA `(.L_x_19) ;  /* 0x0000006800e48947 */ /* 0x004fea0003800000 */
.L_x_131:
[----:B------:R-:W-:Y:S01]  /*15f0*/  VIADD R10, R10, 0x1 ;  /* 0x000000010a0a7836 */ /* 0x000fe20000000000 */
[----:B------:R2:W-:Y:S04]  /*1600*/  SYNCS.ARRIVE.TRANS64.A1T0 RZ, [R3+URZ+0xf0], RZ ;  /* 0x0000f0ff03ff79a7 */ /* 0x0005e800081000ff */
[----:B------:R-:W-:-:S04]  /*1610*/  ISETP.NE.AND P0, PT, R10, 0x2, PT ;  /* 0x000000020a00780c */ /* 0x000fc80003f05270 */
[----:B------:R-:W-:Y:S02]  /*1620*/  SEL R10, R10, RZ, P0 ;  /* 0x000000ff0a0a7207 */ /* 0x000fe40000000000 */
[----:B--2---:R-:W-:-:S04]  /*1630*/  SEL R3, RZ, 0x1, P0 ;  /* 0x00000001ff037807 */ /* 0x004fc80000000000 */
[----:B------:R-:W-:-:S07]  /*1640*/  LOP3.LUT R8, R8, R3, RZ, 0x3c, !PT ;  /* 0x0000000308087212 */ /* 0x000fce00078e3cff */
.L_x_18:
[----:B------:R-:W-:Y:S01]  /*1650*/  UMOV UR4, 0x400 ;  /* 0x0000040000047882 */ /* 0x000fe20000000000 */
[----:B------:R-:W-:Y:S01]  /*1660*/  SHF.L.U32 R2, R15, 0x1f, RZ ;  /* 0x0000001f0f027819 */ /* 0x000fe200000006ff */
[----:B-1----:R-:W-:Y:S01]  /*1670*/  ULEA UR4, UR37, UR4, 0x18 ;  /* 0x0000000425047291 */ /* 0x002fe2000f8ec0ff */
[----:B------:R-:W-:Y:S01]  /*1680*/  R2UR UR35, R21 ;  /* 0x00000000152372ca */ /* 0x000fe200000e0000 */
[----:B------:R-:W-:Y:S01]  /*1690*/  UISETP.GE.U32.AND UP0, UPT, UR13, 0xff, UPT ;  /* 0x000000ff0d00788c */ /* 0x000fe2000bf06070 */
[----:B------:R-:W-:Y:S01]  /*16a0*/  R2UR UR19, R20 ;  /* 0x00000000141372ca */ /* 0x000fe200000e0000 */
[----:B------:R-:W-:Y:S01]  /*16b0*/  ULEA UR8, UR6, UR4, 0x3 ;  /* 0x0000000406087291 */ /* 0x000fe2000f8e18ff */
[----:B------:R-:W-:-:S08]  /*16c0*/  UMOV UR29, URZ ;  /* 0x000000ff001d7c82 */ /* 0x000fd00008000000 */
[----:B------:R1:W2:Y:S01]  /*16d0*/  SYNCS.PHASECHK.TRANS64.TRYWAIT P0, [UR8+0x20], R2 ;  /* 0x00002002ff0075a7 */ /* 0x0002a20008001108 */
[----:B------:R-:W-:Y:S02]  /*16e0*/  USHF.L.U32 UR35, UR35, 0x6, URZ ;  /* 0x0000000623237899 */ /* 0x000fe400080006ff */
[----:B------:R-:W-:Y:S01]  /*16f0*/  USHF.L.U32 UR19, UR19, 0x7, URZ ;  /* 0x0000000713137899 */ /* 0x000fe200080006ff */
[----:B------:R-:W-:Y:S11]  /*1700*/  BRA.U !UP0, `(.L_x_20) ;  /* 0x0000000108d87547 */ /* 0x000ff6000b800000 */
[----:B------:R-:W-:Y:S01]  /*1710*/  UMOV UR21, URZ ;  /* 0x000000ff00157c82 */ /* 0x000fe20008000000 */
[----:B------:R-:W-:-:S05]  /*1720*/  UMOV UR42, UR6 ;  /* 0x00000006002a7c82 */ /* 0x000fca0008000000 */
.L_x_25:
[----:B-1----:R-:W-:Y:S01]  /*1730*/  ULEA UR33, UR42, UR4, 0x3 ;  /* 0x000000042a217291 */ /* 0x002fe2000f8e18ff */
[----:B--2---:R-:W-:Y:S01]  /*1740*/  @!P5 MOV R3, 0xc000 ;  /* 0x0000c0000003d802 */ /* 0x004fe20000000f00 */
[----:B--2---:R-:W-:Y:S10]  /*1750*/  @P0 BRA `(.L_x_21) ;  /* 0x00000000000c0947 */ /* 0x004ff40003800000 */
[----:B------:R-:W-:-:S04]  /*1760*/  SHF.L.U32 R5, R15, 0x1f, RZ ;  /* 0x0000001f0f057819 */ /* 0x000fc800000006ff */
[----:B------:R-:W2:Y:S02]  /*1770*/  SYNCS.PHASECHK.TRANS64.TRYWAIT P0, [UR33+0x20], R5 ;  /* 0x00002005ff0075a7 */ /* 0x000ea40008001121 */
[----:B--2---:R-:W-:Y:S05]  /*1780*/  @!P0 BRA `(.L_x_22) ;  /* 0x0000006800908947 */ /* 0x004fea0003800000 */
.L_x_21:
[----:B------:R2:W-:Y:S01]  /*1790*/  @!P5 SYNCS.ARRIVE.TRANS64 RZ, [UR33], R3 ;  /* 0x00000003ffffd9a7 */ /* 0x0005e20008000021 */
[----:B------:R-:W-:Y:S04]  /*17a0*/  BSSY.RECONVERGENT B0, `(.L_x_23) ;  /* 0x0000003000007945 */ /* 0x000fe80003800200 */
[----:B------:R-:W-:Y:S05]  /*17b0*/  @P4 BRA `(.L_x_24) ;  /* 0x0000000000044947 */ /* 0x000fea0003800000 */
[----:B------:R-:W-:Y:S05]  /*17c0*/  BPT.TRAP 0x1 ;  /* 0x000000040000795c */ /* 0x000fea0000300000 */
.L_x_24:
[----:B------:R-:W-:Y:S05]  /*17d0*/  BSYNC.RECONVERGENT B0 ;  /* 0x0000000000007941 */ /* 0x000fea0003800200 */
.L_x_23:
[----:B------:R-:W-:Y:S02]  /*17e0*/  UIADD3 UR6, UPT, UPT, UR42, 0x1, URZ ;  /* 0x000000012a067890 */ /* 0x000fe4000fffe0ff */
[----:B------:R-:W-:Y:S02]  /*17f0*/  ULEA UR24, UR42, UR4, 0xe ;  /* 0x000000042a187291 */ /* 0x000fe4000f8e70ff */
[----:B------:R-:W-:Y:S02]  /*1800*/  UISETP.NE.AND UP0, UPT, UR6, 0x4, UPT ;  /* 0x000000040600788c */ /* 0x000fe4000bf05270 */
[----:B------:R-:W-:Y:S02]  /*1810*/  UIADD3 UR40, UP1, UPT, UR22, 0x80, URZ ;  /* 0x0000008016287890 */ /* 0x000fe4000ff3e0ff */
[----:B------:R-:W-:Y:S02]  /*1820*/  USEL UR9, URZ, 0x1, UP0 ;  /* 0x00000001ff097887 */ /* 0x000fe40008000000 */
[----:B------:R-:W-:-:S02]  /*1830*/  USEL UR6, UR6, URZ, UP0 ;  /* 0x000000ff06067287 */ /* 0x000fc40008000000 */
[----:B------:R-:W-:Y:S02]  /*1840*/  USHF.L.U32 UR34, UR21, 0x7, URZ ;  /* 0x0000000715227899 */ /* 0x000fe400080006ff */
[----:B------:R-:W-:Y:S01]  /*1850*/  ULEA UR8, UR6, UR4, 0x3 ;  /* 0x0000000406087291 */ /* 0x000fe2000f8e18ff */
[----:B------:R-:W-:Y:S01]  /*1860*/  LOP3.LUT R15, R15, UR9, RZ, 0x3c, !PT ;  /* 0x000000090f0f7c12 */ /* 0x000fe2000f8e3cff */
[----:B------:R-:W-:Y:S02]  /*1870*/  UIADD3 UR38, UP0, UPT, UR22, 0x180, URZ ;  /* 0x0000018016267890 */ /* 0x000fe4000ff1e0ff */
[----:B------:R-:W-:Y:S01]  /*1880*/  UIADD3.X UR41, UPT, UPT, URZ, UR23, URZ, UP1, !UPT ;  /* 0x00000017ff297290 */ /* 0x000fe20008ffe4ff */
[----:B-1----:R-:W-:Y:S01]  /*1890*/  SHF.L.U32 R2, R15, 0x1f, RZ ;  /* 0x0000001f0f027819 */ /* 0x002fe200000006ff */
[----:B------:R-:W-:Y:S02]  /*18a0*/  UIADD3 UR32, UPT, UPT, UR24, 0x4400, URZ ;  /* 0x0000440018207890 */ /* 0x000fe4000fffe0ff */
[----:B------:R-:W-:Y:S01]  /*18b0*/  UIADD3 UR26, UPT, UPT, UR34, 0x40, URZ ;  /* 0x00000040221a7890 */ /* 0x000fe2000fffe0ff */
[----:B------:R1:W1:Y:S01]  /*18c0*/  SYNCS.PHASECHK.TRANS64.TRYWAIT P0, [UR8+0x20], R2 ;  /* 0x00002002ff0075a7 */ /* 0x0002620008001108 */
[----:B------:R-:W-:-:S02]  /*18d0*/  ULEA UR8, UR42, UR4, 0xf ;  /* 0x000000042a087291 */ /* 0x000fc4000f8e78ff */
[----:B------:R-:W-:Y:S02]  /*18e0*/  UIADD3 UR24, UPT, UPT, UR24, 0x6400, URZ ;  /* 0x0000640018187890 */ /* 0x000fe4000fffe0ff */
[----:B------:R-:W-:Y:S02]  /*18f0*/  UIADD3.X UR39, UPT, UPT, URZ, UR23, URZ, UP0, !UPT ;  /* 0x00000017ff277290 */ /* 0x000fe400087fe4ff */
[----:B------:R-:W-:Y:S02]  /*1900*/  UIADD3 UR16, UPT, UPT, UR8, 0x14400, URZ ;  /* 0x0001440008107890 */ /* 0x000fe4000fffe0ff */
[----:B------:R-:W-:Y:S01]  /*1910*/  UIADD3 UR8, UPT, UPT, UR8, 0x18400, URZ ;  /* 0x0001840008087890 */ /* 0x000fe2000fffe0ff */
[----:B------:R-:W-:Y:S01]  /*1920*/  UMOV UR30, 0x0 ;  /* 0x00000000001e7882 */ /* 0x000fe20000000000 */
[----:B------:R-:W-:Y:S01]  /*1930*/  UMOV UR31, 0x10000000 ;  /* 0x10000000001f7882 */ /* 0x000fe20000000000 */
[----:B------:R-:W-:Y:S01]  /*1940*/  UMOV UR25, UR33 ;  /* 0x0000002100197c82 */ /* 0x000fe20008000000 */
[----:B------:R-:W-:Y:S01]  /*1950*/  UMOV UR27, UR35 ;  /* 0x00000023001b7c82 */ /* 0x000fe20008000000 */
[----:B------:R-:W-:Y:S01]  /*1960*/  UMOV UR28, UR36 ;  /* 0x00000024001c7c82 */ /* 0x000fe20008000000 */
[----:B------:R-:W-:Y:S01]  /*1970*/  UMOV UR17, UR33 ;  /* 0x0000002100117c82 */ /* 0x000fe20008000000 */
[----:B------:R-:W-:Y:S01]  /*1980*/  UMOV UR20, UR36 ;  /* 0x0000002400147c82 */ /* 0x000fe20008000000 */
[----:B------:R-:W-:Y:S01]  /*1990*/  UMOV UR18, UR34 ;  /* 0x0000002200127c82 */ /* 0x000fe20008000000 */
[----:B------:R1:W-:Y:S01]  /*19a0*/  UTMALDG.3D [UR32], [UR40], desc[UR30] ;  /* 0x00001e20280075b4 */ /* 0x0003e20008011000 */
[----:B------:R-:W-:Y:S01]  /*19b0*/  UMOV UR11, UR19 ;  /* 0x00000013000b7c82 */ /* 0x000fe20008000000 */
[----:B------:R-:W-:Y:S01]  /*19c0*/  UMOV UR12, UR36 ;  /* 0x00000024000c7c82 */ /* 0x000fe20008000000 */
[----:B------:R-:W-:Y:S01]  /*19d0*/  UMOV UR9, UR33 ;  /* 0x0000002100097c82 */ /* 0x000fe20008000000 */
[----:B------:R-:W-:Y:S01]  /*19e0*/  UMOV UR10, UR26 ;  /* 0x0000001a000a7c82 */ /* 0x000fe20008000000 */
[----:B------:R-:W-:Y:S01]  /*19f0*/  UIADD3 UR21, UPT, UPT, UR21, 0x1, URZ ;  /* 0x0000000115157890 */ /* 0x000fe2000fffe0ff */
[----:B------:R-:W-:Y:S01]  /*1a00*/  UMOV UR29, UR5 ;  /* 0x00000005001d7c82 */ /* 0x000fe20008000000 */
[----:B------:R1:W-:Y:S02]  /*1a10*/  UTMALDG.3D [UR24], [UR40], desc[UR30] ;  /* 0x00001e18280075b4 */ /* 0x0003e40008011000 */
[----:B------:R-:W-:Y:S01]  /*1a20*/  UISETP.NE.AND UP0, UPT, UR21, UR5, UPT ;  /* 0x000000051500728c */ /* 0x000fe2000bf05270 */
[----:B------:R-:W-:Y:S01]  /*1a30*/  UMOV UR42, UR6 ;  /* 0x00000006002a7c82 */ /* 0x000fe20008000000 */
[----:B------:R1:W-:Y:S01]  /*1a40*/  UTMALDG.3D [UR16], [UR38], desc[UR30] ;  /* 0x00001e10260075b4 */ /* 0x0003e20008011000 */
[----:B------:R1:W-:Y:S06]  /*1a50*/  UTMALDG.3D [UR8], [UR38], desc[UR30] ;  /* 0x00001e08260075b4 */ /* 0x0003ec0008011000 */
[----:B------:R-:W-:Y:S05]  /*1a60*/  BRA.U UP0, `(.L_x_25) ;  /* 0xfffffffd00307547 */ /* 0x000fea000b83ffff */
.L_x_20:
[----:B-1----:R-:W-:Y:S01]  /*1a70*/  ULEA UR8, UR6, UR4, 0x3 ;  /* 0x0000000406087291 */ /* 0x002fe2000f8e18ff */
[----:B------:R-:W-:Y:S01]  /*1a80*/  SHF.L.U32 R2, R15, 0x1f, RZ ;  /* 0x0000001f0f027819 */ /* 0x000fe200000006ff */
[----:B------:R-:W-:Y:S01]  /*1a90*/  @!P1 SYNCS.ARRIVE.TRANS64.A1T0 RZ, [UR4+0x88], RZ ;  /* 0x000088ffffff99a7 */ /* 0x000fe20008100004 */
[----:B------:R-:W-:-:S06]  /*1aa0*/  UISETP.GT.AND UP0, UPT, UR15, UR14, UPT ;  /* 0x0000000e0f00728c */ /* 0x000fcc000bf04270 */
[----:B--2---:R1:W2:Y:S03]  /*1ab0*/  SYNCS.PHASECHK.TRANS64.TRYWAIT P0, [UR8+0x20], R2 ;  /* 0x00002002ff0075a7 */ /* 0x0042a60008001108 */
[----:B------:R-:W-:Y:S05]  /*1ac0*/  BRA.U !UP0, `(.L_x_26) ;  /* 0x0000000108d47547 */ /* 0x000fea000b800000 */
[----:B------:R-:W-:Y:S01]  /*1ad0*/  UIADD3 UR21, UPT, UPT, UR7, UR29, URZ ;  /* 0x0000001d07157290 */ /* 0x000fe2000fffe0ff */
[----:B------:R-:W-:-:S11]  /*1ae0*/  UMOV UR42, UR6 ;  /* 0x00000006002a7c82 */ /* 0x000fd60008000000 */
.L_x_31:
[----:B-1----:R-:W-:Y:S01]  /*1af0*/  ULEA UR33, UR42, UR4, 0x3 ;  /* 0x000000042a217291 */ /* 0x002fe2000f8e18ff */
[----:B--2---:R-:W-:Y:S01]  /*1b00*/  @!P5 MOV R3, 0xc000 ;  /* 0x0000c0000003d802 */ /* 0x004fe20000000f00 */
[----:B--2---:R-:W-:Y:S10]  /*1b10*/  @P0 BRA `(.L_x_27) ;  /* 0x00000000000c0947 */ /* 0x004ff40003800000 */
[----:B------:R-:W-:-:S04]  /*1b20*/  SHF.L.U32 R5, R15, 0x1f, RZ ;  /* 0x0000001f0f057819 */ /* 0x000fc800000006ff */
[----:B------:R-:W2:Y:S02]  /*1b30*/  SYNCS.PHASECHK.TRANS64.TRYWAIT P0, [UR33+0x20], R5 ;  /* 0x00002005ff0075a7 */ /* 0x000ea40008001121 */
[----:B--2---:R-:W-:Y:S05]  /*1b40*/  @!P0 BRA `(.L_x_28) ;  /* 0x0000006400b88947 */ /* 0x004fea0003800000 */
.L_x_27:
[----:B------:R2:W-:Y:S01]  /*1b50*/  @!P5 SYNCS.ARRIVE.TRANS64 RZ, [UR33], R3 ;  /* 0x00000003ffffd9a7 */ /* 0x0005e20008000021 */
[----:B------:R-:W-:Y:S04]  /*1b60*/  BSSY.RECONVERGENT B0, `(.L_x_29) ;  /* 0x0000003000007945 */ /* 0x000fe80003800200 */
[----:B------:R-:W-:Y:S05]  /*1b70*/  @P4 BRA `(.L_x_30) ;  /* 0x0000000000044947 */ /* 0x000fea0003800000 */
[----:B------:R-:W-:Y:S05]  /*1b80*/  BPT.TRAP 0x1 ;  /* 0x000000040000795c */ /* 0x000fea0000300000 */
.L_x_30:
[----:B------:R-:W-:Y:S05]  /*1b90*/  BSYNC.RECONVERGENT B0 ;  /* 0x0000000000007941 */ /* 0x000fea0003800200 */
.L_x_29:
        /* <DEDUP_REMOVED lines=32> */
[----:B------:R-:W-:Y:S01]  /*1da0*/  UMOV UR10, UR26 ;  /* 0x0000001a000a7c82 */ /* 0x000fe20008000000 */
[----:B------:R-:W-:Y:S01]  /*1db0*/  UIADD3 UR29, UPT, UPT, UR29, 0x1, URZ ;  /* 0x000000011d1d7890 */ /* 0x000fe2000fffe0ff */
[----:B------:R1:W-:Y:S01]  /*1dc0*/  UTMALDG.3D [UR24], [UR40], desc[UR30] ;  /* 0x00001e18280075b4 */ /* 0x0003e20008011000 */
[----:B------:R-:W-:-:S02]  /*1dd0*/  UMOV UR42, UR6 ;  /* 0x00000006002a7c82 */ /* 0x000fc40008000000 */
[----:B------:R-:W-:Y:S01]  /*1de0*/  UISETP.NE.AND UP0, UPT, UR29, UR21, UPT ;  /* 0x000000151d00728c */ /* 0x000fe2000bf05270 */
[----:B------:R1:W-:Y:S01]  /*1df0*/  UTMALDG.3D [UR16], [UR38], desc[UR30] ;  /* 0x00001e10260075b4 */ /* 0x0003e20008011000 */
[----:B------:R1:W-:Y:S07]  /*1e00*/  UTMALDG.3D [UR8], [UR38], desc[UR30] ;  /* 0x00001e08260075b4 */ /* 0x0003ee0008011000 */
[----:B------:R-:W-:Y:S05]  /*1e10*/  BRA.U UP0, `(.L_x_31) ;  /* 0xfffffffd00347547 */ /* 0x000fea000b83ffff */
.L_x_26:
[----:B-1----:R-:W-:Y:S01]  /*1e20*/  LEA R2, R14, UR4, 0x3 ;  /* 0x000000040e027c11 */ /* 0x002fe2000f8e18ff */
[----:B------:R-:W-:Y:S01]  /*1e30*/  NOP ;  /* 0x0000000000007918 */ /* 0x000fe20000000000 */
[----:B--2---:R-:W-:Y:S02]  /*1e40*/  SHF.L.U32 R3, R12, 0x1f, RZ ;  /* 0x0000001f0c037819 */ /* 0x004fe400000006ff */
[----:B------:R-:W-:Y:S02]  /*1e50*/  LEA R4, R14, UR4, 0x4 ;  /* 0x000000040e047c11 */ /* 0x000fe4000f8e20ff */
[----:B------:R-:W1:Y:S02]  /*1e60*/  SYNCS.PHASECHK.TRANS64.TRYWAIT P0, [R2+URZ+0x90], R3 ;  /* 0x00009003020075a7 */ /* 0x000e6400080011ff */
[----:B-1----:R-:W-:Y:S05]  /*1e70*/  @!P0 BRA `(.L_x_32) ;  /* 0x0000006400048947 */ /* 0x002fea0003800000 */
.L_x_134:
[----:B------:R-:W2:Y:S01]  /*1e80*/  LDS.128 R4, [R4+0x120] ;  /* 0x0001200004047984 */ /* 0x000ea20000000c00 */
[----:B---3--:R-:W-:Y:S01]  /*1e90*/  ISETP.GE.AND P0, PT, R26, 0x1, PT ;  /* 0x000000011a00780c */ /* 0x008fe20003f06270 */
[----:B-1----:R-:W-:Y:S01]  /*1ea0*/  VIADD R2, R2, 0xa0 ;  /* 0x000000a002027836 */ /* 0x002fe20000000000 */
[----:B------:R-:W-:Y:S01]  /*1eb0*/  @!PT LDS RZ, [RZ] ;  /* 0x00000000fffff984 */ /* 0x000fe20000000800 */
[----:B------:R-:W-:Y:S01]  /*1ec0*/  @!PT LDS RZ, [RZ] ;  /* 0x00000000fffff984 */ /* 0x000fe20000000800 */
[----:B------:R-:W-:Y:S01]  /*1ed0*/  @!PT LDS RZ, [RZ] ;  /* 0x00000000fffff984 */ /* 0x000fe20000000800 */
[----:B------:R-:W-:Y:S01]  /*1ee0*/  @!PT LDS RZ, [RZ] ;  /* 0x00000000fffff984 */ /* 0x000fe20000000800 */
[----:B------:R1:W-:Y:S06]  /*1ef0*/  MEMBAR.ALL.CTA ;  /* 0x0000000000007992 */ /* 0x0003ec0000008000 */
[----:B-1----:R-:W1:Y:S01]  /*1f00*/  FENCE.VIEW.ASYNC.S ;  /* 0x00000000000073c6 */ /* 0x002e620000000000 */
[----:B------:R-:W-:-:S04]  /*1f10*/  PRMT R2, RZ, 0x654, R2 ;  /* 0x00000654ff027816 */ /* 0x000fc80000000002 */
[----:B-1----:R1:W-:Y:S01]  /*1f20*/  SYNCS.ARRIVE.TRANS64.RED.A1T0 RZ, [R2+URZ], RZ ;  /* 0x000000ff02ff79a7 */ /* 0x0023e200081004ff */
[----:B--2---:R-:W-:-:S13]  /*1f30*/  LOP3.LUT P2, RZ, R6, 0x1, RZ, 0xc0, !PT ;  /* 0x0000000106ff7812 */ /* 0x004fda000784c0ff */
[----:B------:R-:W-:Y:S01]  /*1f40*/  @P2 SHF.R.U32.HI R3, RZ, 0x10, R5 ;  /* 0x00000010ff032819 */ /* 0x000fe20000011605 */
[----:B------:R-:W-:Y:S01]  /*1f50*/  VOTEU.ANY UP0, P2 ;  /* 0x0000000000ff7886 */ /* 0x000fe20001000100 */
[----:B------:R-:W-:Y:S02]  /*1f60*/  @P2 MOV R13, R4 ;  /* 0x00000004000d2202 */ /* 0x000fe40000000f00 */
[----:B------:R-:W-:Y:S02]  /*1f70*/  @P2 R2UR.BROADCAST UR8, R3 ;  /* 0x00000000030822ca */ /* 0x000fe400008e0000 */
[----:B------:R-:W-:-:S11]  /*1f80*/  @P2 LOP3.LUT R11, R5, 0xffff, RZ, 0xc0, !PT ;  /* 0x0000ffff050b2812 */ /* 0x000fd600078ec0ff */
[----:B------:R-:W-:Y:S01]  /*1f90*/  @UP0 UMOV UR36, UR8 ;  /* 0x0000000800240c82 */ /* 0x000fe20008000000 */
[----:B-1----:R-:W-:Y:S05]  /*1fa0*/  @!P0 BRA `(.L_x_33) ;  /* 0x0000000000b88947 */ /* 0x002fea0003800000 */
[----:B------:R-:W4:Y:S01]  /*1fb0*/  LDC.64 R4, c[0x0][0xb18] ;  /* 0x0002c600ff047b82 */ /* 0x000f220000000a00 */
[----:B------:R-:W-:-:S07]  /*1fc0*/  ISETP.NE.AND P3, PT, R26, 0x1, PT ;  /* 0x000000011a00780c */ /* 0x000fce0003f65270 */
[----:B------:R-:W1:Y:S08]  /*1fd0*/  LDC.64 R6, c[0x0][0xb10] ;  /* 0x0002c400ff067b82 */ /* 0x000e700000000a00 */
[----:B------:R-:W2:Y:S08]  /*1fe0*/  LDC R16, c[0x0][0xb20] ;  /* 0x0002c800ff107b82 */ /* 0x000eb00000000800 */
[----:B------:R-:W3:Y:S01]  /*1ff0*/  LDC R18, c[0x0][0xb0c] ;  /* 0x0002c300ff127b82 */ /* 0x000ee20000000800 */
[----:B----4-:R-:W-:Y:S01]  /*2000*/  IMAD.HI.U32 R17, R0, R5, RZ ;  /* 0x0000000500117227 */ /* 0x010fe200078e00ff */
[----:B------:R-:W-:-:S03]  /*2010*/  ISETP.NE.AND P0, PT, R4, 0x1, PT ;  /* 0x000000010400780c */ /* 0x000fc60003f05270 */
[----:B------:R-:W-:-:S03]  /*2020*/  IMAD.HI.U32 R5, R11, R5, RZ ;  /* 0x000000050b057227 */ /* 0x000fc600078e00ff */
[----:B------:R-:W4:Y:S01]  /*2030*/  LDC.64 R2, c[0x0][0xb28] ;  /* 0x0002ca00ff027b82 */ /* 0x000f220000000a00 */
[----:B-1----:R-:W-:-:S04]  /*2040*/  IMAD.HI.U32 R20, R9, R6, RZ ;  /* 0x0000000609147227 */ /* 0x002fc800078e00ff */
[----:B------:R-:W-:Y:S01]  /*2050*/  IMAD.HI.U32 R22, R13, R6, RZ ;  /* 0x000000060d167227 */ /* 0x000fe200078e00ff */
[----:B------:R-:W-:Y:S02]  /*2060*/  SHF.R.U32.HI R20, RZ, R7, R20 ;  /* 0x00000007ff147219 */ /* 0x000fe40000011614 */
[-C--:B--2---:R-:W-:Y:S02]  /*2070*/  SHF.R.U32.HI R17, RZ, R16.reuse, R17 ;  /* 0x00000010ff117219 */ /* 0x084fe40000011611 */
[----:B------:R-:W-:Y:S02]  /*2080*/  SHF.R.U32.HI R16, RZ, R16, R5 ;  /* 0x00000010ff107219 */ /* 0x000fe40000011605 */
[----:B------:R-:W-:Y:S02]  /*2090*/  SEL R17, R0, R17, !P0 ;  /* 0x0000001100117207 */ /* 0x000fe40004000000 */
[----:B------:R-:W-:Y:S02]  /*20a0*/  SHF.R.U32.HI R22, RZ, R7, R22 ;  /* 0x00000007ff167219 */ /* 0x000fe40000011616 */
[----:B---3--:R-:W-:-:S02]  /*20b0*/  ISETP.NE.AND P1, PT, R18, 0x1, PT ;  /* 0x000000011200780c */ /* 0x008fc40003f25270 */
[----:B------:R-:W-:Y:S02]  /*20c0*/  SEL R5, R11, R16, !P0 ;  /* 0x000000100b057207 */ /* 0x000fe40004000000 */
[----:B------:R-:W-:Y:S02]  /*20d0*/  SEL R19, R9, R20, !P1 ;  /* 0x0000001409137207 */ /* 0x000fe40004800000 */
[----:B------:R-:W-:Y:S01]  /*20e0*/  SEL R7, R13, R22, !P1 ;  /* 0x000000160d077207 */ /* 0x000fe20004800000 */
[----:B----4-:R-:W-:-:S04]  /*20f0*/  IMAD.HI.U32 R20, R17, R2, RZ ;  /* 0x0000000211147227 */ /* 0x010fc800078e00ff */
[----:B------:R-:W-:Y:S01]  /*2100*/  IMAD.HI.U32 R6, R19, R2, RZ ;  /* 0x0000000213067227 */ /* 0x000fe200078e00ff */
[----:B------:R-:W-:-:S04]  /*2110*/  @P3 SHF.R.U32.HI R17, RZ, R3, R20 ;  /* 0x00000003ff113219 */ /* 0x000fc80000011614 */
        /* <DEDUP_REMOVED lines=8> */
[----:B------:R-:W-:-:S04]  /*21a0*/  @!P0 IMAD.HI.U32 R16, R7, R2, RZ ;  /* 0x0000000207108227 */ /* 0x000fc800078e00ff */
[----:B------:R-:W-:Y:S01]  /*21b0*/  IMAD.MOV R2, RZ, RZ, -R6 ;  /* 0x000000ffff027224 */ /* 0x000fe200078e0a06 */
[----:B------:R-:W-:-:S03]  /*21c0*/  @!P0 SHF.R.U32.HI R16, RZ, R3, R16 ;  /* 0x00000003ff108219 */ /* 0x000fc60000011610 */
[----:B------:R-:W-:Y:S01]  /*21d0*/  IMAD R2, R26, R2, R5 ;  /* 0x000000021a027224 */ /* 0x000fe200078e0205 */
[----:B------:R-:W-:Y:S02]  /*21e0*/  @!P0 SEL R3, R7, R16, !P3 ;  /* 0x0000001007038207 */ /* 0x000fe40005800000 */
[----:B------:R-:W-:-:S03]  /*21f0*/  IADD3 R16, PT, PT, -R5, RZ, RZ ;  /* 0x000000ff05107210 */ /* 0x000fc60007ffe1ff */
[--C-:B------:R-:W-:Y:S02]  /*2200*/  @!P0 IMAD.IADD R6, R6, 0x1, -R3.reuse ;  /* 0x0000000106068824 */ /* 0x100fe400078e0a03 */
[----:B------:R-:W-:Y:S01]  /*2210*/  @!P0 IMAD R3, R2, R19, R3 ;  /* 0x0000001302038224 */ /* 0x000fe200078e0203 */
[----:B------:R-:W-:Y:S01]  /*2220*/  IADD3 R2, PT, PT, -R7, RZ, RZ ;  /* 0x000000ff07027210 */ /* 0x000fe20007ffe1ff */
[----:B------:R-:W-:Y:S02]  /*2230*/  @!P0 IMAD R5, R26, R6, R7 ;  /* 0x000000061a058224 */ /* 0x000fe400078e0207 */
[----:B------:R-:W-:Y:S02]  /*2240*/  IMAD R11, R4, R16, R11 ;  /* 0x00000010040b7224 */ /* 0x000fe400078e020b */
[----:B------:R-:W-:Y:S02]  /*2250*/  @!P0 IMAD.MOV.U32 R7, RZ, RZ, R3 ;  /* 0x000000ffff078224 */ /* 0x000fe400078e0003 */
[----:B------:R-:W-:-:S02]  /*2260*/  IMAD R2, R18, R2, R13 ;  /* 0x0000000212027224 */ /* 0x000fc400078e020d */
[----:B------:R-:W-:Y:S02]  /*2270*/  IMAD R11, R5, R4, R11 ;  /* 0x00000004050b7224 */ /* 0x000fe400078e020b */
[----:B------:R-:W-:Y:S02]  /*2280*/  IMAD R13, R7, R18, R2 ;  /* 0x00000012070d7224 */ /* 0x000fe400078e0202 */
.L_x_33:
[----:B------:R-:W1:Y:S02]  /*2290*/  LDCU UR8, c[0x0][0xb30] ;  /* 0x00016600ff0877ac */ /* 0x000e640008000800 */
[----:B-1----:R-:W-:-:S09]  /*22a0*/  UISETP.NE.AND UP0, UPT, UR8, 0x1, UPT ;  /* 0x000000010800788c */ /* 0x002fd2000bf05270 */
[----:B------:R-:W-:Y:S05]  /*22b0*/  BRA.U UP0, `(.L_x_34) ;  /* 0x0000000100407547 */ /* 0x000fea000b800000 */
[----:B------:R-:W1:Y:S08]  /*22c0*/  LDC.64 R4, c[0x0][0xb10] ;  /* 0x0002c400ff047b82 */ /* 0x000e700000000a00 */
[----:B------:R-:W2:Y:S08]  /*22d0*/  LDC.64 R2, c[0x0][0xb18] ;  /* 0x0002c600ff027b82 */ /* 0x000eb00000000a00 */
[----:B------:R-:W3:Y:S08]  /*22e0*/  LDC R6, c[0x0][0xb20] ;  /* 0x0002c800ff067b82 */ /* 0x000ef00000000800 */
[----:B------:R-:W4:Y:S01]  /*22f0*/  LDC R16, c[0x0][0xb0c] ;  /* 0x0002c300ff107b82 */ /* 0x000f220000000800 */
[----:B-1----:R-:W-:-:S05]  /*2300*/  IMAD.HI.U32 R4, R13, R4, RZ ;  /* 0x000000040d047227 */ /* 0x002fca00078e00ff */
[----:B------:R-:W-:Y:S01]  /*2310*/  SHF.R.U32.HI R4, RZ, R5, R4 ;  /* 0x00000005ff047219 */ /* 0x000fe20000011604 */
[----:B--2---:R-:W-:Y:S01]  /*2320*/  IMAD.HI.U32 R3, R11, R3, RZ ;  /* 0x000000030b037227 */ /* 0x004fe200078e00ff */
[----:B------:R-:W-:-:S04]  /*2330*/  ISETP.NE.AND P0, PT, R2, 0x1, PT ;  /* 0x000000010200780c */ /* 0x000fc80003f05270 */
[----:B---3--:R-:W-:-:S04]  /*2340*/  SHF.R.U32.HI R6, RZ, R6, R3 ;  /* 0x00000006ff067219 */ /* 0x008fc80000011603 */
[----:B------:R-:W-:Y:S02]  /*2350*/  SEL R3, R11, R6, !P0 ;  /* 0x000000060b037207 */ /* 0x000fe40004000000 */
[----:B----4-:R-:W-:-:S04]  /*2360*/  ISETP.NE.AND P1, PT, R16, 0x1, PT ;  /* 0x000000011000780c */ /* 0x010fc80003f25270 */
[----:B------:R-:W-:-:S05]  /*2370*/  SEL R4, R13, R4, !P1 ;  /* 0x000000040d047207 */ /* 0x000fca0004800000 */
[----:B------:R-:W-:Y:S02]  /*2380*/  IMAD.IADD R5, R3, 0x1, -R4 ;  /* 0x0000000103057824 */ /* 0x000fe400078e0a04 */
[----:B------:R-:W-:Y:S02]  /*2390*/  IMAD.IADD R3, R4, 0x1, -R3 ;  /* 0x0000000104037824 */ /* 0x000fe400078e0a03 */
[----:B------:R-:W-:Y:S02]  /*23a0*/  IMAD R13, R5, R16, R13 ;  /* 0x00000010050d7224 */ /* 0x000fe400078e020d */
[----:B------:R-:W-:-:S07]  /*23b0*/  IMAD R11, R3, R2, R11 ;  /* 0x00000002030b7224 */ /* 0x000fce00078e020b */
.L_x_34:
[----:B------:R-:W-:Y:S01]  /*23c0*/  VIADD R14, R14, 0x1 ;  /* 0x000000010e0e7836 */ /* 0x000fe20000000000 */
[----:B------:R-:W-:Y:S01]  /*23d0*/  PLOP3.LUT P1, PT, PT, PT, PT, 0x80, 0x8 ;  /* 0x000000000008781c */ /* 0x000fe20003f2f070 */
[----:B------:R-:W-:Y:S02]  /*23e0*/  IMAD.IADD R21, R13, 0x1, R60 ;  /* 0x000000010d157824 */ /* 0x000fe400078e023c */
[----:B------:R-:W-:Y:S01]  /*23f0*/  IMAD.IADD R20, R11, 0x1, R58 ;  /* 0x000000010b147824 */ /* 0x000fe200078e023a */
[----:B------:R-:W-:-:S04]  /*2400*/  ISETP.NE.AND P0, PT, R14, 0x2, PT ;  /* 0x000000020e00780c */ /* 0x000fc80003f05270 */
[----:B------:R-:W-:Y:S02]  /*2410*/  SEL R3, RZ, 0x1, P0 ;  /* 0x00000001ff037807 */ /* 0x000fe40000000000 */
[----:B------:R-:W-:Y:S02]  /*2420*/  SEL R14, R14, RZ, P0 ;  /* 0x000000ff0e0e7207 */ /* 0x000fe40000000000 */
[----:B------:R-:W-:Y:S01]  /*2430*/  LOP3.LUT R12, R12, R3, RZ, 0x3c, !PT ;  /* 0x000000030c0c7212 */ /* 0x000fe200078e3cff */
[----:B------:R-:W-:Y:S06]  /*2440*/  @P2 BRA `(.L_x_35) ;  /* 0xfffffff000402947 */ /* 0x000fec000383ffff */
[----:B------:R-:W-:Y:S01]  /*2450*/  UIADD3 UR4, UPT, UPT, UR4, 0x20, URZ ;  /* 0x0000002004047890 */ /* 0x000fe2000fffe0ff */
[----:B------:R-:W-:-:S03]  /*2460*/  SHF.L.U32 R3, R15, 0x1f, RZ ;  /* 0x0000001f0f037819 */ /* 0x000fc600000006ff */
[----:B------:R-:W-:-:S09]  /*2470*/  ULEA UR5, UR6, UR4, 0x3 ;  /* 0x0000000406057291 */ /* 0x000fd2000f8e18ff */
[----:B------:R-:W1:Y:S02]  /*2480*/  SYNCS.PHASECHK.TRANS64.TRYWAIT P0, [UR5], R3 ;  /* 0x00000003ff0075a7 */ /* 0x000e640008001105 */
[----:B-1----:R-:W-:Y:S05]  /*2490*/  @!P0 BRA `(.L_x_36) ;  /* 0x0000005c00908947 */ /* 0x002fea0003800000 */
.L_x_136:
[----:B------:R-:W-:-:S04]  /*24a0*/  UIADD3 UR6, UPT, UPT, UR6, 0x1, URZ ;  /* 0x0000000106067890 */ /* 0x000fc8000fffe0ff */
[----:B------:R-:W-:-:S04]  /*24b0*/  UISETP.NE.AND UP0, UPT, UR6, 0x4, UPT ;  /* 0x000000040600788c */ /* 0x000fc8000bf05270 */
[----:B------:R-:W-:Y:S02]  /*24c0*/  USEL UR7, URZ, 0x1, UP0 ;  /* 0x00000001ff077887 */ /* 0x000fe40008000000 */
[----:B------:R-:W-:-:S04]  /*24d0*/  USEL UR6, UR6, URZ, UP0 ;  /* 0x000000ff06067287 */ /* 0x000fc80008000000 */
[----:B------:R-:W-:Y:S01]  /*24e0*/  ULEA UR5, UR6, UR4, 0x3 ;  /* 0x0000000406057291 */ /* 0x000fe2000f8e18ff */
[----:B------:R-:W-:-:S04]  /*24f0*/  LOP3.LUT R2, R15, UR7, RZ, 0x3c, !PT ;  /* 0x000000070f027c12 */ /* 0x000fc8000f8e3cff */
[----:B-1----:R-:W-:-:S04]  /*2500*/  SHF.L.U32 R3, R2, 0x1f, RZ ;  /* 0x0000001f02037819 */ /* 0x002fc800000006ff */
[----:B------:R-:W1:Y:S02]  /*2510*/  SYNCS.PHASECHK.TRANS64.TRYWAIT P0, [UR5], R3 ;  /* 0x00000003ff0075a7 */ /* 0x000e640008001105 */
[----:B-1----:R-:W-:Y:S05]  /*2520*/  @!P0 BRA `(.L_x_37) ;  /* 0x0000005c00848947 */ /* 0x002fea0003800000 */
.L_x_138:
        /* <DEDUP_REMOVED lines=9> */
.L_x_140:
[----:B------:R-:W-:-:S04]  /*25c0*/  UIADD3 UR6, UPT, UPT, UR6, 0x1, URZ ;  /* 0x0000000106067890 */ /* 0x000fc8000fffe0ff */
[----:B------:R-:W-:-:S04]  /*25d0*/  UISETP.NE.AND UP0, UPT, UR6, 0x4, UPT ;  /* 0x000000040600788c */ /* 0x000fc8000bf05270 */
[----:B------:R-:W-:Y:S02]  /*25e0*/  USEL UR5, URZ, 0x1, UP0 ;  /* 0x00000001ff057887 */ /* 0x000fe40008000000 */
[----:B------:R-:W-:-:S04]  /*25f0*/  USEL UR6, UR6, URZ, UP0 ;  /* 0x000000ff06067287 */ /* 0x000fc80008000000 */
[----:B------:R-:W-:Y:S01]  /*2600*/  ULEA UR6, UR6, UR4, 0x3 ;  /* 0x0000000406067291 */ /* 0x000fe2000f8e18ff */
[----:B-1----:R-:W-:-:S04]  /*2610*/  LOP3.LUT R3, R2, UR5, RZ, 0x3c, !PT ;  /* 0x0000000502037c12 */ /* 0x002fc8000f8e3cff */
[----:B------:R-:W-:Y:S01]  /*2620*/  SHF.L.U32 R3, R3, 0x1f, RZ ;  /* 0x0000001f03037819 */ /* 0x000fe200000006ff */
[----:B----4-:R-:W-:-:S07]  /*2630*/  IMAD.U32 R0, RZ, RZ, UR6 ;  /* 0x00000006ff007e24 */ /* 0x010fce000f8e00ff */
.L_x_39:
[----:B-1----:R1:W2:Y:S02]  /*2640*/  SYNCS.PHASECHK.TRANS64.TRYWAIT P0, [R0+URZ], R3 ;  /* 0x00000003000075a7 */ /* 0x0022a400080011ff */
[----:B--2---:R-:W-:Y:S05]  /*2650*/  @!P0 NANOSLEEP.SYNCS 0x989680 ;  /* 0x009896800000895d */ /* 0x004fea0003900000 */
[----:B------:R-:W2:Y:S02]  /*2660*/  @!P0 SYNCS.PHASECHK.TRANS64 P0, [R0+URZ], R3 ;  /* 0x00000003000085a7 */ /* 0x000ea400080010ff */
[----:B--2---:R-:W-:Y:S05]  /*2670*/  @P0 EXIT ;  /* 0x000000000000094d */ /* 0x004fea0003800000 */
[----:B------:R-:W-:Y:S05]  /*2680*/  BRA `(.L_x_39) ;  /* 0xfffffffc00ec7947 */ /* 0x000fea000383ffff */
.L_x_17:
[----:B------:R-:W-:-:S04]  /*2690*/  UISETP.NE.AND UP1, UPT, UR37, URZ, UPT ;  /* 0x000000ff2500728c */ /* 0x000fc8000bf25270 */
[----:B------:R-:W-:-:S09]  /*26a0*/  UISETP.NE.OR UP1, UPT, UR8, 0x1, UP1 ;  /* 0x000000010800788c */ /* 0x000fd20008f25670 */
[----:B------:R-:W-:Y:S05]  /*26b0*/  BRA.U UP1, `(.L_x_40) ;  /* 0x0000000501487547 */ /* 0x000fea000b800000 */
[----:B------:R-:W-:Y:S01]  /*26c0*/  ISETP.NE.AND P2, PT, R2, RZ, PT ;  /* 0x000000ff0200720c */ /* 0x000fe20003f45270 */
[----:B------:R-:W-:Y:S01]  /*26d0*/  IMAD.MOV.U32 R12, RZ, RZ, 0x1 ;  /* 0x00000001ff0c7424 */ /* 0x000fe200078e00ff */
[----:B------:R-:W-:Y:S02]  /*26e0*/  CS2R R10, SRZ ;  /* 0x00000000000a7805 */ /* 0x000fe4000001ff00 */
[----:B------:R-:W-:Y:S01]  /*26f0*/  CS2R R8, SRZ ;  /* 0x0000000000087805 */ /* 0x000fe2000001ff00 */
[----:B------:R-:W-:Y:S01]  /*2700*/  UMOV UR4, 0x400 ;  /* 0x0000040000047882 */ /* 0x000fe20000000000 */
[----:B------:R-:W-:Y:S01]  /*2710*/  UMOV UR6, URZ ;  /* 0x000000ff00067c82 */ /* 0x000fe20008000000 */
[----:B------:R-:W-:-:S12]  /*2720*/  ULEA UR37, UR37, UR4, 0x18 ;  /* 0x0000000425257291 */ /* 0x000fd8000f8ec0ff */
.L_x_44:
[----:B------:R-:W-:Y:S02]  /*2730*/  LEA R0, R8, UR37, 0x3 ;  /* 0x0000002508007c11 */ /* 0x000fe4000f8e18ff */
[----:B------:R-:W-:-:S03]  /*2740*/  SHF.L.U32 R5, R9, 0x1f, RZ ;  /* 0x0000001f09057819 */ /* 0x000fc600000006ff */
[----:B------:R-:W-:Y:S01]  /*2750*/  VIADD R4, R0, 0x100 ;  /* 0x0000010000047836 */ /* 0x000fe20000000000 */
[----:B------:R-:W1:Y:S02]  /*2760*/  SYNCS.PHASECHK.TRANS64.TRYWAIT P0, [R0+URZ+0xf0], R5 ;  /* 0x0000f005000075a7 */ /* 0x000e6400080011ff */
[----:B-1----:R-:W-:Y:S05]  /*2770*/  @!P0 BRA `(.L_x_41) ;  /* 0x0000005c00208947 */ /* 0x002fea0003800000 */
.L_x_141:
[----:B------:R-:W-:Y:S01]  /*2780*/  ULEA UR5, UR6, UR37, 0x3 ;  /* 0x0000002506057291 */ /* 0x000fe2000f8e18ff */
[----:B------:R-:W-:Y:S02]  /*2790*/  PRMT R4, RZ, 0x654, R4 ;  /* 0x00000654ff047816 */ /* 0x000fe40000000004 */
[----:B-1----:R-:W-:Y:S01]  /*27a0*/  SHF.L.U32 R5, R12, 0x1f, RZ ;  /* 0x0000001f0c057819 */ /* 0x002fe200000006ff */
[----:B------:R-:W-:Y:S01]  /*27b0*/  UIADD3 UR4, UPT, UPT, UR5, 0x90, URZ ;  /* 0x0000009005047890 */ /* 0x000fe2000fffe0ff */
[----:B------:R1:W-:Y:S05]  /*27c0*/  SYNCS.ARRIVE.TRANS64.RED.A1T0 RZ, [R4+URZ], RZ ;  /* 0x000000ff04ff79a7 */ /* 0x0003ea00081004ff */
[----:B------:R-:W-:Y:S01]  /*27d0*/  IMAD.U32 R7, RZ, RZ, UR4 ;  /* 0x00000004ff077e24 */ /* 0x000fe2000f8e00ff */
[----:B------:R-:W2:Y:S04]  /*27e0*/  SYNCS.PHASECHK.TRANS64.TRYWAIT P0, [UR5+0xa0], R5 ;  /* 0x0000a005ff0075a7 */ /* 0x000ea80008001105 */
[----:B------:R-:W-:Y:S01]  /*27f0*/  PRMT R6, R2, 0x654, R7 ;  /* 0x0000065402067816 */ /* 0x000fe20000000007 */
[----:B-1----:R-:W-:Y:S01]  /*2800*/  @!P2 IMAD.MOV.U32 R4, RZ, RZ, 0x10 ;  /* 0x00000010ff04a424 */ /* 0x002fe200078e00ff */
[----:B--2---:R-:W-:Y:S06]  /*2810*/  @!P0 BRA `(.L_x_42) ;  /* 0x0000005c000c8947 */ /* 0x004fec0003800000 */
.L_x_143:
[----:B------:R-:W-:Y:S01]  /*2820*/  ULEA UR4, UR6, UR37, 0x4 ;  /* 0x0000002506047291 */ /* 0x000fe2000f8e20ff */
[----:B------:R-:W-:Y:S01]  /*2830*/  SEL R3, R6, R3, !P2 ;  /* 0x0000000306037207 */ /* 0x000fe20005000000 */
[----:B------:R-:W-:Y:S01]  /*2840*/  UIADD3 UR5, UPT, UPT, UR5, 0x90, URZ ;  /* 0x0000009005057890 */ /* 0x000fe2000fffe0ff */
[----:B-1----:R-:W-:Y:S01]  /*2850*/  LEA R0, R11, UR37, 0x3 ;  /* 0x000000250b007c11 */ /* 0x002fe2000f8e18ff */
[----:B------:R-:W-:Y:S01]  /*2860*/  UIADD3 UR4, UPT, UPT, UR4, 0x120, URZ ;  /* 0x0000012004047890 */ /* 0x000fe2000fffe0ff */
[----:B------:R-:W-:Y:S01]  /*2870*/  SHF.L.U32 R5, R10, 0x1f, RZ ;  /* 0x0000001f0a057819 */ /* 0x000fe200000006ff */
[----:B------:R1:W-:Y:S01]  /*2880*/  @!P2 SYNCS.ARRIVE.TRANS64.RED RZ, [R3+URZ], R4 ;  /* 0x0000000403ffa9a7 */ /* 0x0003e200080004ff */
[----:B------:R-:W-:Y:S01]  /*2890*/  UIADD3 UR6, UPT, UPT, UR6, 0x1, URZ ;  /* 0x0000000106067890 */ /* 0x000fe2000fffe0ff */
[----:B------:R-:W-:-:S03]  /*28a0*/  VIADD R8, R8, 0x1 ;  /* 0x0000000108087836 */ /* 0x000fc60000000000 */
[----:B------:R-:W-:Y:S02]  /*28b0*/  UISETP.NE.AND UP0, UPT, UR6, 0x2, UPT ;  /* 0x000000020600788c */ /* 0x000fe4000bf05270 */
[----:B------:R-:W-:Y:S06]  /*28c0*/  UGETNEXTWORKID.BROADCAST [UR4], [UR5] ;  /* 0x00000000040073ca */ /* 0x000fec0008000100 */
[----:B------:R-:W-:Y:S01]  /*28d0*/  USEL UR4, URZ, 0x1, UP0 ;  /* 0x00000001ff047887 */ /* 0x000fe20008000000 */
[----:B------:R-:W-:Y:S01]  /*28e0*/  ISETP.NE.AND P0, PT, R8, 0x2, PT ;  /* 0x000000020800780c */ /* 0x000fe20003f05270 */
[----:B------:R-:W-:Y:S01]  /*28f0*/  USEL UR6, UR6, URZ, UP0 ;  /* 0x000000ff06067287 */ /* 0x000fe20008000000 */
[----:B------:R-:W2:Y:S03]  /*2900*/  SYNCS.PHASECHK.TRANS64.TRYWAIT P1, [R0+URZ+0x90], R5 ;  /* 0x00009005000075a7 */ /* 0x000ea600080211ff */
[----:B------:R-:W-:Y:S01]  /*2910*/  LOP3.LUT R12, R12, UR4, RZ, 0x3c, !PT ;  /* 0x000000040c0c7c12 */ /* 0x000fe2000f8e3cff */
[----:B-12---:R-:W-:Y:S07]  /*2920*/  @!P1 BRA `(.L_x_43) ;  /* 0x0000005800e09947 */ /* 0x006fee0003800000 */
.L_x_144:
[C---:B------:R-:W-:Y:S01]  /*2930*/  LEA R4, R11.reuse, UR37, 0x4 ;  /* 0x000000250b047c11 */ /* 0x040fe2000f8e20ff */
[----:B-1----:R-:W-:Y:S01]  /*2940*/  VIADD R0, R0, 0xa0 ;  /* 0x000000a000007836 */ /* 0x002fe20000000000 */
[----:B------:R-:W-:Y:S01]  /*2950*/  SEL R8, R8, RZ, P0 ;  /* 0x000000ff08087207 */ /* 0x000fe20000000000 */
[----:B------:R-:W-:-:S03]  /*2960*/  VIADD R11, R11, 0x1 ;  /* 0x000000010b0b7836 */ /* 0x000fc60000000000 */
[----:B------:R-:W1:Y:S01]  /*2970*/  LDS.128 R4, [R4+0x120] ;  /* 0x0001200004047984 */ /* 0x000e620000000c00 */
[----:B------:R-:W-:Y:S02]  /*2980*/  PRMT R0, RZ, 0x654, R0 ;  /* 0x00000654ff007816 */ /* 0x000fe40000000000 */
[C---:B------:R-:W-:Y:S01]  /*2990*/  ISETP.NE.AND P1, PT, R11.reuse, 0x2, PT ;  /* 0x000000020b00780c */ /* 0x040fe20003f25270 */
[----:B------:R-:W-:Y:S01]  /*29a0*/  @!PT LDS RZ, [RZ] ;  /* 0x00000000fffff984 */ /* 0x000fe20000000800 */
[----:B------:R-:W-:Y:S01]  /*29b0*/  @!PT LDS RZ, [RZ] ;  /* 0x00000000fffff984 */ /* 0x000fe20000000800 */
[----:B------:R-:W-:Y:S01]  /*29c0*/  @!PT LDS RZ, [RZ] ;  /* 0x00000000fffff984 */ /* 0x000fe20000000800 */
[----:B------:R-:W-:Y:S01]  /*29d0*/  @!PT LDS RZ, [RZ] ;  /* 0x00000000fffff984 */ /* 0x000fe20000000800 */
[----:B------:R2:W-:Y:S06]  /*29e0*/  MEMBAR.ALL.CTA ;  /* 0x0000000000007992 */ /* 0x0005ec0000008000 */
[----:B--2---:R-:W2:Y:S01]  /*29f0*/  FENCE.VIEW.ASYNC.S ;  /* 0x00000000000073c6 */ /* 0x004ea20000000000 */
[----:B------:R-:W-:Y:S01]  /*2a00*/  SEL R11, R11, RZ, P1 ;  /* 0x000000ff0b0b7207 */ /* 0x000fe20000800000 */
[----:B--2---:R2:W-:Y:S01]  /*2a10*/  SYNCS.ARRIVE.TRANS64.RED.A1T0 RZ, [R0+URZ], RZ ;  /* 0x000000ff00ff79a7 */ /* 0x0045e200081004ff */
[----:B-1----:R-:W-:-:S02]  /*2a20*/  LOP3.LUT P3, RZ, R6, 0x1, RZ, 0xc0, !PT ;  /* 0x0000000106ff7812 */ /* 0x002fc4000786c0ff */
[----:B------:R-:W-:-:S04]  /*2a30*/  SEL R5, RZ, 0x1, P1 ;  /* 0x00000001ff057807 */ /* 0x000fc80000800000 */
[----:B------:R-:W-:Y:S02]  /*2a40*/  LOP3.LUT R10, R10, R5, RZ, 0x3c, !PT ;  /* 0x000000050a0a7212 */ /* 0x000fe400078e3cff */
[----:B--2---:R-:W-:-:S04]  /*2a50*/  SEL R0, RZ, 0x1, P0 ;  /* 0x00000001ff007807 */ /* 0x004fc80000000000 */
[----:B------:R-:W-:Y:S01]  /*2a60*/  LOP3.LUT R9, R9, R0, RZ, 0x3c, !PT ;  /* 0x0000000009097212 */ /* 0x000fe200078e3cff */
[----:B------:R-:W-:Y:S06]  /*2a70*/  @P3 BRA `(.L_x_44) ;  /* 0xfffffffc002c3947 */ /* 0x000fec000383ffff */
[----:B------:R-:W-:Y:S01]  /*2a80*/  ULEA UR5, UR6, UR37, 0x3 ;  /* 0x0000002506057291 */ /* 0x000fe2000f8e18ff */
[----:B------:R-:W-:-:S08]  /*2a90*/  SHF.L.U32 R3, R12, 0x1f, RZ ;  /* 0x0000001f0c037819 */ /* 0x000fd000000006ff */
[----:B------:R-:W1:Y:S02]  /*2aa0*/  SYNCS.PHASECHK.TRANS64 P0, [UR5+0xa0], R3 ;  /* 0x0000a003ff0075a7 */ /* 0x000e640008001005 */
[----:B-1----:R-:W-:Y:S05]  /*2ab0*/  @P0 BRA `(.L_x_45) ;  /* 0x0000000000080947 */ /* 0x002fea0003800000 */
[----:B------:R-:W1:Y:S02]  /*2ac0*/  SYNCS.PHASECHK.TRANS64.TRYWAIT P0, [UR5+0xa0], R3 ;  /* 0x0000a003ff0075a7 */ /* 0x000e640008001105 */
[----:B-1----:R-:W-:Y:S05]  /*2ad0*/  @!P0 BRA `(.L_x_46) ;  /* 0x0000005800888947 */ /* 0x002fea0003800000 */
.L_x_45:
[----:B------:R-:W-:-:S04]  /*2ae0*/  UIADD3 UR4, UPT, UPT, UR6, 0x1, URZ ;  /* 0x0000000106047890 */ /* 0x000fc8000fffe0ff */
[----:B------:R-:W-:-:S04]  /*2af0*/  UISETP.NE.AND UP0, UPT, UR4, 0x2, UPT ;  /* 0x000000020400788c */ /* 0x000fc8000bf05270 */
[----:B------:R-:W-:Y:S02]  /*2b00*/  USEL UR7, URZ, 0x1, UP0 ;  /* 0x00000001ff077887 */ /* 0x000fe40008000000 */
[----:B------:R-:W-:-:S04]  /*2b10*/  USEL UR4, UR4, URZ, UP0 ;  /* 0x000000ff04047287 */ /* 0x000fc80008000000 */
[----:B------:R-:W-:Y:S01]  /*2b20*/  ULEA UR4, UR4, UR37, 0x3 ;  /* 0x0000002504047291 */ /* 0x000fe2000f8e18ff */
[----:B-1----:R-:W-:-:S04]  /*2b30*/  LOP3.LUT R3, R12, UR7, RZ, 0x3c, !PT ;  /* 0x000000070c037c12 */ /* 0x002fc8000f8e3cff */
[----:B------:R-:W-:-:S04]  /*2b40*/  SHF.L.U32 R0, R3, 0x1f, RZ ;  /* 0x0000001f03007819 */ /* 0x000fc800000006ff */
[----:B------:R-:W1:Y:S02]  /*2b50*/  SYNCS.PHASECHK.TRANS64 P0, [UR4+0xa0], R0 ;  /* 0x0000a000ff0075a7 */ /* 0x000e640008001004 */
[----:B-1----:R-:W-:Y:S05]  /*2b60*/  @P0 EXIT ;  /* 0x000000000000094d */ /* 0x002fea0003800000 */
[----:B------:R-:W-:Y:S02]  /*2b70*/  SHF.L.U32 R3, R3, 0x1f, RZ ;  /* 0x0000001f03037819 */ /* 0x000fe400000006ff */
[----:B------:R-:W-:-:S07]  /*2b80*/  MOV R0, UR4 ;  /* 0x0000000400007c02 */ /* 0x000fce0008000f00 */
.L_x_47:
[----:B-1----:R1:W2:Y:S02]  /*2b90*/  SYNCS.PHASECHK.TRANS64.TRYWAIT P0, [R0+URZ+0xa0], R3 ;  /* 0x0000a003000075a7 */ /* 0x0022a400080011ff */
[----:B--2---:R-:W-:Y:S05]  /*2ba0*/  @!P0 NANOSLEEP.SYNCS 0x989680 ;  /* 0x009896800000895d */ /* 0x004fea0003900000 */
[----:B------:R-:W2:Y:S02]  /*2bb0*/  @!P0 SYNCS.PHASECHK.TRANS64 P0, [R0+URZ+0xa0], R3 ;  /* 0x0000a003000085a7 */ /* 0x000ea400080010ff */
[----:B--2---:R-:W-:Y:S05]  /*2bc0*/  @P0 EXIT ;  /* 0x000000000000094d */ /* 0x004fea0003800000 */
[----:B------:R-:W-:Y:S05]  /*2bd0*/  BRA `(.L_x_47) ;  /* 0xfffffffc00ec7947 */ /* 0x000fea000383ffff */
.L_x_40:
[----:B------:R-:W-:-:S09]  /*2be0*/  UISETP.NE.AND UP1, UPT, UR8, URZ, UPT ;  /* 0x000000ff0800728c */ /* 0x000fd2000bf25270 */
[----:B------:R-:W-:Y:S05]  /*2bf0*/  BRA.U UP1, `(.L_x_48) ;  /* 0x00000011013c7547 */ /* 0x000fea000b800000 */
[----:B------:R-:W-:Y:S01]  /*2c00*/  UMOV UR4, 0x40 ;  /* 0x0000004000047882 */ /* 0x000fe20000000000 */
[----:B------:R-:W-:Y:S01]  /*2c10*/  NOP ;  /* 0x0000000000007918 */ /* 0x000fe20000000000 */
[----:B------:R-:W-:Y:S01]  /*2c20*/  ULEA UR4, UR37, UR4, 0x18 ;  /* 0x0000000425047291 */ /* 0x000fe2000f8ec0ff */
[----:B------:R-:W-:Y:S02]  /*2c30*/  UMOV UR5, 0x400 ;  /* 0x0000040000057882 */ /* 0x000fe40000000000 */
[----:B------:R-:W-:-:S06]  /*2c40*/  ULEA UR37, UR37, UR5, 0x18 ;  /* 0x0000000525257291 */ /* 0x000fcc000f8ec0ff */
[----:B------:R-:W1:Y:S02]  /*2c50*/  LDS.U8 R0, [UR4+0x1c] ;  /* 0x00001c04ff007984 */ /* 0x000e640008000000 */
[----:B-1----:R-:W-:-:S13]  /*2c60*/  ISETP.NE.AND P0, PT, R0, RZ, PT ;  /* 0x000000ff0000720c */ /* 0x002fda0003f05270 */
[----:B------:R-:W-:Y:S05]  /*2c70*/  @P0 BRA `(.L_x_49) ;  /* 0x0000000000580947 */ /* 0x000fea0003800000 */
[----:B------:R-:W-:-:S13]  /*2c80*/  ELECT P0, URZ, PT ;  /* 0x0000000000ff782f */ /* 0x000fda0003800000 */
[----:B------:R-:W-:Y:S05]  /*2c90*/  @!P0 BRA `(.L_x_50) ;  /* 0x0000000000608947 */ /* 0x000fea0003800000 */
[----:B------:R-:W-:Y:S01]  /*2ca0*/  UMOV UR5, 0x10 ;  /* 0x0000001000057882 */ /* 0x000fe20000000000 */
[----:B------:R-:W-:Y:S01]  /*2cb0*/  HFMA2 R0, -RZ, RZ, 0, 5.9604644775390625e-08 ;  /* 0x00000001ff007431 */ /* 0x000fe200000001ff */
[----:B------:R-:W-:-:S03]  /*2cc0*/  MOV R2, 0xffff ;  /* 0x0000ffff00027802 */ /* 0x000fc60000000f00 */
[----:B------:R-:W-:Y:S04]  /*2cd0*/  DEPBAR.LE SB1, 0x36 ;  /* 0x00009d800000791a */ /* 0x000fe80000000000 */
[----:B------:R-:W1:Y:S02]  /*2ce0*/  UTCATOMSWS.FIND_AND_SET.ALIGN UP0, UR5, UR5 ;  /* 0x00000005000575e3 */ /* 0x000e640008000800 */
[----:B-1----:R-:W-:Y:S01]  /*2cf0*/  MOV R3, UR5 ;  /* 0x0000000500037c02 */ /* 0x002fe20008000f00 */
[----:B------:R-:W-:Y:S06]  /*2d00*/  BRA.U UP0, `(.L_x_51) ;  /* 0x0000000100187547 */ /* 0x000fec000b800000 */
.L_x_52:
[----:B------:R-:W-:Y:S05]  /*2d10*/  NANOSLEEP 0x64 ;  /* 0x000000640000795d */ /* 0x000fea0003800000 */
[----:B------:R-:W-:-:S05]  /*2d20*/  UMOV UR5, 0x10 ;  /* 0x0000001000057882 */ /* 0x000fca0000000000 */
[----:B------:R-:W-:Y:S04]  /*2d30*/  DEPBAR.LE SB1, 0x36 ;  /* 0x00009d800000791a */ /* 0x000fe80000000000 */
[----:B------:R-:W1:Y:S02]  /*2d40*/  UTCATOMSWS.FIND_AND_SET.ALIGN UP0, UR5, UR5 ;  /* 0x00000005000575e3 */ /* 0x000e640008000800 */
[----:B-1----:R-:W-:Y:S01]  /*2d50*/  MOV R3, UR5 ;  /* 0x0000000500037c02 */ /* 0x002fe20008000f00 */
[----:B------:R-:W-:Y:S05]  /*2d60*/  BRA.U !UP0, `(.L_x_52) ;  /* 0xfffffffd08e87547 */ /* 0x000fea000b83ffff */
.L_x_51:
[-C--:B------:R-:W-:Y:S02]  /*2d70*/  SHF.L.U32 R2, R2, R3.reuse, RZ ;  /* 0x0000000302027219 */ /* 0x080fe400000006ff */
[----:B------:R-:W-:Y:S01]  /*2d80*/  SHF.L.U32 R0, R0, R3, RZ ;  /* 0x0000000300007219 */ /* 0x000fe200000006ff */
[----:B------:R-:W-:Y:S02]  /*2d90*/  IMAD.SHL.U32 R3, R3, 0x20, RZ ;  /* 0x0000002003037824 */ /* 0x000fe400078e00ff */
[----:B------:R1:W-:Y:S04]  /*2da0*/  ATOMS.OR RZ, [UR4+0x14], R2 ;  /* 0x00001402ffff798c */ /* 0x0003e8000b000004 */
[----:B------:R1:W-:Y:S04]  /*2db0*/  ATOMS.OR RZ, [UR4+0x18], R0 ;  /* 0x00001800ffff798c */ /* 0x0003e8000b000004 */
[----:B------:R1:W-:Y:S01]  /*2dc0*/  STS [UR37+0x140], R3 ;  /* 0x00014003ff007988 */ /* 0x0003e20008000825 */
[----:B------:R-:W-:Y:S05]  /*2dd0*/  BRA `(.L_x_50) ;  /* 0x0000000000107947 */ /* 0x000fea0003800000 */
.L_x_49:
[----:B------:R-:W-:Y:S02]  /*2de0*/  MOV R0, 0xffffffff ;  /* 0xffffffff00007802 */ /* 0x000fe40000000f00 */
[----:B------:R-:W-:-:S03]  /*2df0*/  MOV R2, 0x2e20 ;  /* 0x00002e2000027802 */ /* 0x000fc60000000f00 */
[----:B------:R1:W-:Y:S04]  /*2e00*/  STS [UR37+0x140], R0 ;  /* 0x00014000ff007988 */ /* 0x0003e80008000825 */
[----:B-1-3-5:R-:W-:Y:S05]  /*2e10*/  CALL.REL.NOINC `($__internal_1_$__cuda_sm10x_tcgen05_guardrail_trap_phase_invalid_during_alloc) ;  /* 0x0000005c00d07944 */ /* 0x02afea0003c00000 */
.L_x_50:
[----:B------:R-:W-:Y:S05]  /*2e20*/  WARPSYNC.ALL ;  /* 0x0000000000007948 */ /* 0x000fea0003800000 */
[----:B------:R-:W2:Y:S01]  /*2e30*/  S2UR UR5, SR_CgaCtaId ;  /* 0x00000000000579c3 */ /* 0x000ea20000008800 */
[----:B------:R-:W-:Y:S01]  /*2e40*/  UMOV UR4, 0x400 ;  /* 0x0000040000047882 */ /* 0x000fe20000000000 */
[----:B------:R-:W-:-:S06]  /*2e50*/  NOP ;  /* 0x0000000000007918 */ /* 0x000fcc0000000000 */
[----:B------:R-:W-:Y:S06]  /*2e60*/  BAR.ARV 0x6, 0xa0 ;  /* 0x0182800000007b1d */ /* 0x000fec0000002000 */
[----:B------:R-:W4:Y:S01]  /*2e70*/  LDCU UR7, c[0x0][0x38c] ;  /* 0x00007180ff0777ac */ /* 0x000f220008000800 */
[----:B------:R-:W-:Y:S01]  /*2e80*/  IMAD.MOV.U32 R11, RZ, RZ, 0x1 ;  /* 0x00000001ff0b7424 */ /* 0x000fe200078e00ff */
[----:B------:R-:W-:Y:S01]  /*2e90*/  CS2R R8, SRZ ;  /* 0x0000000000087805 */ /* 0x000fe2000001ff00 */
[----:B------:R-:W-:Y:S01]  /*2ea0*/  IMAD.MOV.U32 R10, RZ, RZ, RZ ;  /* 0x000000ffff0a7224 */ /* 0x000fe200078e00ff */
[----:B------:R-:W3:Y:S01]  /*2eb0*/  LDCU UR6, c[0x0][0x38c] ;  /* 0x00007180ff0677ac */ /* 0x000ee20008000800 */
[----:B------:R-:W-:Y:S01]  /*2ec0*/  UMOV UR15, URZ ;  /* 0x000000ff000f7c82 */ /* 0x000fe20008000000 */
[----:B------:R-:W-:Y:S01]  /*2ed0*/  UMOV UR14, URZ ;  /* 0x000000ff000e7c82 */ /* 0x000fe20008000000 */
[----:B--2---:R-:W-:Y:S01]  /*2ee0*/  ULEA UR5, UR5, UR4, 0x18 ;  /* 0x0000000405057291 */ /* 0x004fe2000f8ec0ff */
[----:B------:R-:W-:Y:S01]  /*2ef0*/  UMOV UR32, 0x0 ;  /* 0x0000000000207882 */ /* 0x000fe20000000000 */
[----:B------:R-:W-:-:S02]  /*2f00*/  UMOV UR33, 0x4200490 ;  /* 0x0420049000217882 */ /* 0x000fc40000000000 */
[----:B------:R-:W-:Y:S02]  /*2f10*/  UIADD3 UR9, UPT, UPT, UR5, 0x4400, URZ ;  /* 0x0000440005097890 */ /* 0x000fe4000fffe0ff */
[----:B------:R-:W-:Y:S02]  /*2f20*/  UIADD3 UR10, UPT, UPT, UR5, 0x14400, URZ ;  /* 0x00014400050a7890 */ /* 0x000fe4000fffe0ff */
[----:B----4-:R-:W-:Y:S01]  /*2f30*/  UIADD3 UR7, UPT, UPT, UR7, 0x7f, URZ ;  /* 0x0000007f07077890 */ /* 0x010fe2000fffe0ff */
[----:B-1----:R-:W1:Y:S01]  /*2f40*/  LDS R0, [UR5+0x140] ;  /* 0x00014005ff007984 */ /* 0x002e620008000800 */
[----:B------:R-:W-:Y:S02]  /*2f50*/  USHF.R.U32.HI UR9, URZ, 0x4, UR9 ;  /* 0x00000004ff097899 */ /* 0x000fe40008011609 */
[----:B------:R-:W-:Y:S02]  /*2f60*/  USHF.R.S32.HI UR4, URZ, 0x1f, UR7 ;  /* 0x0000001fff047899 */ /* 0x000fe40008011407 */
[----:B------:R-:W-:-:S02]  /*2f70*/  USHF.R.U32.HI UR10, URZ, 0x4, UR10 ;  /* 0x00000004ff0a7899 */ /* 0x000fc4000801160a */
[----:B------:R-:W-:Y:S02]  /*2f80*/  ULEA.HI UR4, UR4, UR7, URZ, 0x7 ;  /* 0x0000000704047291 */ /* 0x000fe4000f8f38ff */
[----:B------:R-:W-:Y:S02]  /*2f90*/  ULOP3.LUT UR9, UR9, 0x3fff, URZ, 0xc0, !UPT ;  /* 0x00003fff09097892 */ /* 0x000fe4000f8ec0ff */
[----:B------:R-:W-:Y:S02]  /*2fa0*/  USHF.R.S32.HI UR4, URZ, 0x7, UR4 ;  /* 0x00000007ff047899 */ /* 0x000fe40008011404 */
[----:B------:R-:W-:Y:S02]  /*2fb0*/  ULOP3.LUT UR10, UR10, 0x3fff, URZ, 0xc0, !UPT ;  /* 0x00003fff0a0a7892 */ /* 0x000fe4000f8ec0ff */
[----:B------:R-:W-:Y:S01]  /*2fc0*/  UISETP.LT.AND UP0, UPT, UR4, 0x1, UPT ;  /* 0x000000010400788c */ /* 0x000fe2000bf01270 */
[----:B------:R-:W-:Y:S01]  /*2fd0*/  UMOV UR30, 0x0 ;  /* 0x00000000001e7882 */ /* 0x000fe20000000000 */
[----:B------:R-:W-:-:S02]  /*2fe0*/  UMOV UR31, 0x4200490 ;  /* 0x04200490001f7882 */ /* 0x000fc40000000000 */
[----:B------:R-:W-:Y:S01]  /*2ff0*/  USEL UR8, UR4, 0x1, !UP0 ;  /* 0x0000000104087887 */ /* 0x000fe2000c000000 */
[----:B------:R-:W-:Y:S01]  /*3000*/  UMOV UR28, 0x0 ;  /* 0x00000000001c7882 */ /* 0x000fe20000000000 */
[----:B------:R-:W-:Y:S01]  /*3010*/  UMOV UR29, 0x4200490 ;  /* 0x04200490001d7882 */ /* 0x000fe20000000000 */
[----:B------:R-:W-:Y:S01]  /*3020*/  UMOV UR26, 0x0 ;  /* 0x00000000001a7882 */ /* 0x000fe20000000000 */
[----:B------:R-:W-:Y:S01]  /*3030*/  UMOV UR27, 0x4200490 ;  /* 0x04200490001b7882 */ /* 0x000fe20000000000 */
[----:B------:R-:W-:Y:S01]  /*3040*/  UMOV UR24, 0x0 ;  /* 0x0000000000187882 */ /* 0x000fe20000000000 */
[----:B------:R-:W-:Y:S01]  /*3050*/  UMOV UR25, 0x4200490 ;  /* 0x0420049000197882 */ /* 0x000fe20000000000 */
[----:B------:R-:W-:Y:S01]  /*3060*/  UMOV UR22, 0x0 ;  /* 0x0000000000167882 */ /* 0x000fe20000000000 */
[----:B------:R-:W-:Y:S01]  /*3070*/  UMOV UR23, 0x4200490 ;  /* 0x0420049000177882 */ /* 0x000fe20000000000 */
[----:B------:R-:W-:Y:S02]  /*3080*/  ULOP3.LUT UR9, UR9, 0x10000, URZ, 0xfc, !UPT ;  /* 0x0001000009097892 */ /* 0x000fe4000f8efcff */
[----:B------:R-:W-:-:S02]  /*3090*/  ULOP3.LUT UR10, UR10, 0x10000, URZ, 0xfc, !UPT ;  /* 0x000100000a0a7892 */ /* 0x000fc4000f8efcff */
[----:B------:R-:W-:Y:S02]  /*30a0*/  UIADD3 UR8, UPT, UPT, -UR8, URZ, URZ ;  /* 0x000000ff08087290 */ /* 0x000fe4000fffe1ff */
[----:B---3--:R-:W-:Y:S01]  /*30b0*/  UISETP.GE.AND UP3, UPT, UR6, 0x1, UPT ;  /* 0x000000010600788c */ /* 0x008fe2000bf66270 */
[----:B------:R-:W-:Y:S01]  /*30c0*/  UMOV UR20, 0x0 ;  /* 0x0000000000147882 */ /* 0x000fe20000000000 */
[----:B------:R-:W-:Y:S01]  /*30d0*/  UMOV UR21, 0x4200490 ;  /* 0x0420049000157882 */ /* 0x000fe20000000000 */
[----:B------:R-:W-:Y:S01]  /*30e0*/  UMOV UR18, 0x0 ;  /* 0x0000000000127882 */ /* 0x000fe20000000000 */
[----:B-1----:R-:W-:Y:S01]  /*30f0*/  R2UR UR16, R0 ;  /* 0x00000000001072ca */ /* 0x002fe200000e0000 */
[----:B------:R-:W-:-:S14]  /*3100*/  UMOV UR19, 0x4200490 ;  /* 0x0420049000137882 */ /* 0x000fdc0000000000 */
.L_x_59:
[----:B------:R-:W-:Y:S02]  /*3110*/  LEA R0, R10, UR5, 0x3 ;  /* 0x000000050a007c11 */ /* 0x000fe4000f8e18ff */
[----:B------:R-:W-:Y:S02]  /*3120*/  SHF.L.U32 R5, R9, 0x1f, RZ ;  /* 0x0000001f09057819 */ /* 0x000fe400000006ff */
[----:B------:R-:W-:Y:S01]  /*3130*/  PLOP3.LUT P0, PT, PT, PT, UP3, 0x80, 0x8 ;  /* 0x000000000008781c */ /* 0x000fe20003f0f038 */
[----:B------:R-:W-:Y:S01]  /*3140*/  VIADD R3, R0, 0xa0 ;  /* 0x000000a000037836 */ /* 0x000fe20000000000 */
[----:B-1----:R-:W1:Y:S02]  /*3150*/  SYNCS.PHASECHK.TRANS64.TRYWAIT P1, [R0+URZ+0x90], R5 ;  /* 0x00009005000075a7 */ /* 0x002e6400080211ff */
[----:B-1-3--:R-:W-:Y:S09]  /*3160*/  @!P1 BRA `(.L_x_53) ;  /* 0x0000005000fc9947 */ /* 0x00aff20003800000 */
.L_x_146:
[----:B------:R-:W-:Y:S01]  /*3170*/  LEA R4, R10, UR5, 0x4 ;  /* 0x000000050a047c11 */ /* 0x000fe2000f8e20ff */
[----:B------:R-:W-:Y:S01]  /*3180*/  @UP3 ULEA UR7, UR14, UR5, 0x3 ;  /* 0x000000050e073291 */ /* 0x000fe2000f8e18ff */
[----:B------:R-:W-:Y:S01]  /*3190*/  PLOP3.LUT P2, PT, PT, PT, PT, 0x80, 0x8 ;  /* 0x000000000008781c */ /* 0x000fe20003f4f070 */
[----:B------:R-:W-:Y:S01]  /*31a0*/  ULEA UR6, UR15, UR5, 0x3 ;  /* 0x000000050f067291 */ /* 0x000fe2000f8e18ff */
[----:B------:R-:W-:Y:S01]  /*31b0*/  PRMT R3, RZ, 0x654, R3 ;  /* 0x00000654ff037816 */ /* 0x000fe20000000003 */
[----:B------:R-:W-:Y:S01]  /*31c0*/  ULEA.HI UR11, UR15, UR15, URZ, 0x1 ;  /* 0x0000000f0f0b7291 */ /* 0x000fe2000f8f08ff */
[----:B-1----:R-:W1:Y:S01]  /*31d0*/  LDS.128 R4, [R4+0x120] ;  /* 0x0001200004047984 */ /* 0x002e620000000c00 */
[----:B------:R-:W-:Y:S02]  /*31e0*/  @P0 SHF.L.U32 R2, R8, 0x1f, RZ ;  /* 0x0000001f08020819 */ /* 0x000fe400000006ff */
[----:B------:R-:W-:Y:S01]  /*31f0*/  SHF.L.U32 R0, R11, 0x1f, RZ ;  /* 0x0000001f0b007819 */ /* 0x000fe200000006ff */
[----:B------:R-:W-:Y:S01]  /*3200*/  @!PT LDS RZ, [RZ] ;  /* 0x00000000fffff984 */ /* 0x000fe20000000800 */
[----:B------:R-:W-:Y:S01]  /*3210*/  @!PT LDS RZ, [RZ] ;  /* 0x00000000fffff984 */ /* 0x000fe20000000800 */
[----:B------:R-:W-:Y:S01]  /*3220*/  @!PT LDS RZ, [RZ] ;  /* 0x00000000fffff984 */ /* 0x000fe20000000800 */
[----:B------:R-:W-:Y:S01]  /*3230*/  @!PT LDS RZ, [RZ] ;  /* 0x00000000fffff984 */ /* 0x000fe20000000800 */
[----:B------:R2:W-:Y:S06]  /*3240*/  MEMBAR.ALL.CTA ;  /* 0x0000000000007992 */ /* 0x0005ec0000008000 */
[----:B--2---:R-:W2:Y:S02]  /*3250*/  FENCE.VIEW.ASYNC.S ;  /* 0x00000000000073c6 */ /* 0x004ea40000000000 */
[----:B--2---:R2:W-:Y:S01]  /*3260*/  SYNCS.ARRIVE.TRANS64.RED.A1T0 RZ, [R3+URZ], RZ ;  /* 0x000000ff03ff79a7 */ /* 0x0045e200081004ff */
[----:B------:R2:W3:Y:S01]  /*3270*/  @P0 SYNCS.PHASECHK.TRANS64.TRYWAIT P2, [UR7], R2 ;  /* 0x00000002ff0005a7 */ /* 0x0004e20008041107 */
[----:B------:R-:W-:-:S02]  /*3280*/  USHF.L.U32 UR7, UR11, 0x6, URZ ;  /* 0x000000060b077899 */ /* 0x000fc400080006ff */
[----:B------:R-:W-:Y:S01]  /*3290*/  ULOP3.LUT UR11, UR11, 0xffe, URZ, 0xc0, !UPT ;  /* 0x00000ffe0b0b7892 */ /* 0x000fe2000f8ec0ff */
[----:B-1----:R-:W-:Y:S01]  /*32a0*/  LOP3.LUT P1, RZ, R6, 0x1, RZ, 0xc0, !PT ;  /* 0x0000000106ff7812 */ /* 0x002fe2000782c0ff */
[----:B------:R-:W-:Y:S02]  /*32b0*/  ULOP3.LUT UR7, UR7, 0xffffff80, URZ, 0xc0, !UPT ;  /* 0xffffff8007077892 */ /* 0x000fe4000f8ec0ff */
[----:B------:R-:W-:Y:S02]  /*32c0*/  UIADD3 UR11, UPT, UPT, -UR11, UR15, URZ ;  /* 0x0000000f0b0b7290 */ /* 0x000fe4000fffe1ff */
[----:B------:R-:W-:-:S04]  /*32d0*/  UIADD3 UR7, UPT, UPT, UR16, UR7, URZ ;  /* 0x0000000710077290 */ /* 0x000fc8000fffe0ff */
[----:B------:R-:W-:Y:S01]  /*32e0*/  ULEA UR7, UR11, UR7, 0x14 ;  /* 0x000000070b077291 */ /* 0x000fe2000f8ea0ff */
[----:B------:R-:W1:Y:S02]  /*32f0*/  SYNCS.PHASECHK.TRANS64.TRYWAIT P0, [UR6+0xd0], R0 ;  /* 0x0000d000ff0075a7 */ /* 0x000e640008001106 */
[----:B-123--:R-:W-:Y:S09]  /*3300*/  @!P0 BRA `(.L_x_54) ;  /* 0x0000005000a88947 */ /* 0x00eff20003800000 */
.L_x_148:
[----:B------:R-:W-:Y:S01]  /*3310*/  IADD3 R10, PT, PT, R10, 0x1, RZ ;  /* 0x000000010a0a7810 */ /* 0x000fe20007ffe0ff */
[----:B------:R-:W-:Y:S06]  /*3320*/  BRA.U !UP3, `(.L_x_55) ;  /* 0x000000050b107547 */ /* 0x000fec000b800000 */
[----:B------:R-:W-:Y:S01]  /*3330*/  UPLOP3.LUT UP4, UPT, UPT, UPT, UPT, 0x40, 0x4 ;  /* 0x000000000004789c */ /* 0x000fe20003f8e870 */
[----:B------:R-:W-:Y:S01]  /*3340*/  UMOV UR13, UR8 ;  /* 0x00000008000d7c82 */ /* 0x000fe20008000000 */
[----:B------:R-:W-:Y:S01]  /*3350*/  UMOV UR12, UR4 ;  /* 0x00000004000c7c82 */ /* 0x000fe20008000000 */
[----:B------:R-:W-:-:S08]  /*3360*/  UMOV UR17, UR14 ;  /* 0x0000000e00117c82 */ /* 0x000fd00008000000 */
.L_x_58:
[----:B------:R-:W-:Y:S02]  /*3370*/  UIADD3 UR13, UPT, UPT, UR13, 0x1, URZ ;  /* 0x000000010d0d7890 */ /* 0x000fe4000fffe0ff */
[----:B--2---:R-:W-:Y:S02]  /*3380*/  ULEA UR11, UR17, UR5, 0x3 ;  /* 0x00000005110b7291 */ /* 0x004fe4000f8e18ff */
[----:B------:R-:W-:Y:S01]  /*3390*/  UISETP.NE.AND UP0, UPT, UR13, URZ, UPT ;  /* 0x000000ff0d00728c */ /* 0x000fe2000bf05270 */
[----:B---3--:R-:W-:Y:S10]  /*33a0*/  @P2 BRA `(.L_x_56) ;  /* 0x00000000000c2947 */ /* 0x008ff40003800000 */
[----:B-1----:R-:W-:Y:S04]  /*33b0*/  SHF.L.U32 R3, R8, 0x1f, RZ ;  /* 0x0000001f08037819 */ /* 0x002fe800000006ff */
[----:B------:R-:W1:Y:S02]  /*33c0*/  SYNCS.PHASECHK.TRANS64.TRYWAIT P0, [UR11], R3 ;  /* 0x00000003ff0075a7 */ /* 0x000e64000800110b */
[----:B-1----:R-:W-:Y:S05]  /*33d0*/  @!P0 BRA `(.L_x_57) ;  /* 0x00000050008c8947 */ /* 0x002fea0003800000 */
.L_x_56:
[----:B------:R-:W-:Y:S01]  /*33e0*/  UISETP.NE.AND UP1, UPT, UR12, 0x1, UPT ;  /* 0x000000010c00788c */ /* 0x000fe2000bf25270 */
[----:B------:R-:W-:Y:S01]  /*33f0*/  PLOP3.LUT P2, PT, PT, PT, PT, 0x80, 0x8 ;  /* 0x000000000008781c */ /* 0x000fe20003f4f070 */
[----:B------:R-:W-:Y:S02]  /*3400*/  UIADD3 UR14, UPT, UPT, UR17, 0x1, URZ ;  /* 0x00000001110e7890 */ /* 0x000fe4000fffe0ff */
[----:B------:R-:W-:Y:S02]  /*3410*/  ULEA UR64, UR17, UR10, 0xb ;  /* 0x0000000a11407291 */ /* 0x000fe4000f8e58ff */
[----:B------:R-:W-:Y:S01]  /*3420*/  UISETP.NE.AND UP2, UPT, UR14, 0x4, UPT ;  /* 0x000000040e00788c */ /* 0x000fe2000bf45270 */
[----:B------:R-:W-:Y:S01]  /*3430*/  PLOP3.LUT P0, PT, PT, PT, UP1, 0x80, 0x8 ;  /* 0x000000000008781c */ /* 0x000fe20003f0f018 */
[----:B------:R-:W-:Y:S02]  /*3440*/  ULEA UR62, UR17, UR9, 0xa ;  /* 0x00000009113e7291 */ /* 0x000fe4000f8e50ff */
[----:B------:R-:W-:Y:S02]  /*3450*/  USEL UR35, URZ, 0x1, UP2 ;  /* 0x00000001ff237887 */ /* 0x000fe40009000000 */
[----:B------:R-:W-:Y:S02]  /*3460*/  USEL UR14, UR14, URZ, UP2 ;  /* 0x000000ff0e0e7287 */ /* 0x000fe40009000000 */
[----:B------:R-:W-:Y:S02]  /*3470*/  UIADD3 UR60, UPT, UPT, UR64, 0x2, URZ ;  /* 0x00000002403c7890 */ /* 0x000fe4000fffe0ff */
[----:B------:R-:W-:Y:S01]  /*3480*/  @UP1 ULEA UR34, UR14, UR5, 0x3 ;  /* 0x000000050e221291 */ /* 0x000fe2000f8e18ff */
[----:B------:R-:W-:Y:S01]  /*3490*/  LOP3.LUT R8, R8, UR35, RZ, 0x3c, !PT ;  /* 0x0000002308087c12 */ /* 0x000fe2000f8e3cff */
[----:B------:R-:W-:Y:S02]  /*34a0*/  UIADD3 UR58, UPT, UPT, UR62, 0x2, URZ ;  /* 0x000000023e3a7890 */ /* 0x000fe4000fffe0ff */
[----:B------:R-:W-:Y:S01]  /*34b0*/  UIADD3 UR56, UPT, UPT, UR64, 0x4, URZ ;  /* 0x0000000440387890 */ /* 0x000fe2000fffe0ff */
[----:B-1----:R-:W-:Y:S01]  /*34c0*/  @P0 SHF.L.U32 R0, R8, 0x1f, RZ ;  /* 0x0000001f08000819 */ /* 0x002fe200000006ff */
[----:B------:R-:W-:Y:S02]  /*34d0*/  UIADD3 UR54, UPT, UPT, UR62, 0x4, URZ ;  /* 0x000000043e367890 */ /* 0x000fe4000fffe0ff */
[----:B------:R-:W-:Y:S01]  /*34e0*/  UIADD3 UR52, UPT, UPT, UR64, 0x6, URZ ;  /* 0x0000000640347890 */ /* 0x000fe2000fffe0ff */
[----:B------:R2:W3:Y:S01]  /*34f0*/  @P0 SYNCS.PHASECHK.TRANS64.TRYWAIT P2, [UR34], R0 ;  /* 0x00000000ff0005a7 */ /* 0x0004e20008041122 */
[----:B------:R-:W-:Y:S02]  /*3500*/  UIADD3 UR50, UPT, UPT, UR62, 0x6, URZ ;  /* 0x000000063e327890 */ /* 0x000fe4000fffe0ff */
        /* <DEDUP_REMOVED lines=9> */
[----:B------:R-:W-:Y:S01]  /*35a0*/  UIADD3 UR12, UPT, UPT, UR12, -0x1, URZ ;  /* 0xffffffff0c0c7890 */ /* 0x000fe2000fffe0ff */
[----:B------:R-:W-:Y:S01]  /*35b0*/  UMOV UR65, 0x40004040 ;  /* 0x4000404000417882 */ /* 0x000fe20000000000 */
[----:B------:R-:W-:Y:S01]  /*35c0*/  UMOV UR63, 0x40004040 ;  /* 0x40004040003f7882 */ /* 0x000fe20000000000 */
[----:B------:R-:W-:Y:S01]  /*35d0*/  UMOV UR61, 0x40004040 ;  /* 0x40004040003d7882 */ /* 0x000fe20000000000 */
[----:B------:R2:W-:Y:S01]  /*35e0*/  UTCHMMA gdesc[UR62], gdesc[UR64], tmem[UR7], tmem[UR32], idesc[UR33], UP4 ;  /* 0x00ff20403e0075ea */ /* 0x0005e2000a000007 */
[----:B------:R-:W-:Y:S01]  /*35f0*/  UPLOP3.LUT UP4, UPT, UPT, UPT, UPT, 0x80, 0x8 ;  /* 0x000000000008789c */ /* 0x000fe20003f8f070 */
[----:B------:R-:W-:Y:S01]  /*3600*/  UMOV UR59, 0x40004040 ;  /* 0x40004040003b7882 */ /* 0x000fe20000000000 */
[----:B------:R-:W-:Y:S01]  /*3610*/  UMOV UR57, 0x40004040 ;  /* 0x4000404000397882 */ /* 0x000fe20000000000 */
[----:B------:R2:W-:Y:S01]  /*3620*/  UTCHMMA gdesc[UR58], gdesc[UR60], tmem[UR7], tmem[UR30], idesc[UR31], UPT ;  /* 0x00ff1e3c3a0075ea */ /* 0x0005e2000b800007 */
        /* <DEDUP_REMOVED lines=14> */
[----:B------:R-:W-:Y:S01]  /*3710*/  UMOV UR35, 0x40004040 ;  /* 0x4000404000237882 */ /* 0x000fe20000000000 */
[----:B------:R2:W-:Y:S01]  /*3720*/  UTCHMMA gdesc[UR38], gdesc[UR40], tmem[UR7], tmem[UR20], idesc[UR21], UPT ;  /* 0x00ff1428260075ea */ /* 0x0005e2000b800007 */
[----:B------:R2:W-:Y:S01]  /*3730*/  UTCHMMA gdesc[UR34], gdesc[UR36], tmem[UR7], tmem[UR18], idesc[UR19], UPT ;  /* 0x00ff1224220075ea */ /* 0x0005e2000b800007 */
[----:B------:R2:W-:Y:S01]  /*3740*/  UTCBAR [UR11], URZ ;  /* 0x000000ff0b0073e9 */ /* 0x0005e200080000ff */
[----:B------:R-:W-:Y:S01]  /*3750*/  UMOV UR17, UR14 ;  /* 0x0000000e00117c82 */ /* 0x000fe20008000000 */
[----:B------:R-:W-:Y:S05]  /*3760*/  BRA.U UP0, `(.L_x_58) ;  /* 0xfffffffd00007547 */ /* 0x000fea000b83ffff */
.L_x_55:
[----:B------:R-:W-:Y:S01]  /*3770*/  UIADD3 UR15, UPT, UPT, UR15, 0x1, URZ ;  /* 0x000000010f0f7890 */ /* 0x000fe2000fffe0ff */
[C---:B------:R-:W-:Y:S01]  /*3780*/  ISETP.NE.AND P0, PT, R10.reuse, 0x2, PT ;  /* 0x000000020a00780c */ /* 0x040fe20003f05270 */
[----:B--2---:R-:W-:Y:S02]  /*3790*/  UIADD3 UR7, UPT, UPT, UR6, 0xb0, URZ ;  /* 0x000000b006077890 */ /* 0x004fe4000fffe0ff */
[----:B------:R-:W-:Y:S01]  /*37a0*/  UISETP.NE.AND UP0, UPT, UR15, 0x4, UPT ;  /* 0x000000040f00788c */ /* 0x000fe2000bf05270 */
[----:B-1----:R-:W-:Y:S02]  /*37b0*/  SEL R0, RZ, 0x1, P0 ;  /* 0x00000001ff007807 */ /* 0x002fe40000000000 */
[----:B------:R-:W-:Y:S01]  /*37c0*/  SEL R10, R10, RZ, P0 ;  /* 0x000000ff0a0a7207 */ /* 0x000fe20000000000 */
[----:B------:R-:W-:Y:S01]  /*37d0*/  USEL UR6, URZ, 0x1, UP0 ;  /* 0x00000001ff067887 */ /* 0x000fe20008000000 */
[----:B------:R-:W-:Y:S01]  /*37e0*/  LOP3.LUT R9, R9, R0, RZ, 0x3c, !PT ;  /* 0x0000000009097212 */ /* 0x000fe200078e3cff */
[----:B------:R-:W-:Y:S01]  /*37f0*/  USEL UR15, UR15, URZ, UP0 ;  /* 0x000000ff0f0f7287 */ /* 0x000fe20008000000 */
[----:B------:R1:W-:Y:S03]  /*3800*/  UTCBAR [UR7], URZ ;  /* 0x000000ff070073e9 */ /* 0x0003e600080000ff */
[----:B------:R-:W-:Y:S01]  /*3810*/  LOP3.LUT R11, R11, UR6, RZ, 0x3c, !PT ;  /* 0x000000060b0b7c12 */ /* 0x000fe2000f8e3cff */
[----:B------:R-:W-:Y:S07]  /*3820*/  @P1 BRA `(.L_x_59) ;  /* 0xfffffff800381947 */ /* 0x000fee000383ffff */
[----:B------:R-:W2:Y:S01]  /*3830*/  S2UR UR4, SR_CgaCtaId ;  /* 0x00000000000479c3 */ /* 0x000ea20000008800 */
[----:B------:R-:W-:Y:S01]  /*3840*/  ELECT P0, URZ, PT ;  /* 0x0000000000ff782f */ /* 0x000fe20003800000 */
[----:B------:R-:W-:Y:S01]  /*3850*/  IMAD.MOV.U32 R0, RZ, RZ, 0x1 ;  /* 0x00000001ff007424 */ /* 0x000fe200078e00ff */
[----:B------:R-:W-:Y:S01]  /*3860*/  UIADD3 UR5, UPT, UPT, UR5, 0xd0, URZ ;  /* 0x000000d005057890 */ /* 0x000fe2000fffe0ff */
[----:B------:R-:W-:Y:S01]  /*3870*/  SHF.L.U32 R3, R11, 0x1f, RZ ;  /* 0x0000001f0b037819 */ /* 0x000fe200000006ff */
[----:B------:R-:W-:-:S03]  /*3880*/  UMOV UR6, 0x40 ;  /* 0x0000004000067882 */ /* 0x000fc60000000000 */
[----:B------:R-:W-:Y:S01]  /*3890*/  UVIRTCOUNT.DEALLOC.SMPOOL 0x80 ;  /* 0x000000800000784c */ /* 0x000fe20000000000 */
[----:B--2---:R-:W-:Y:S02]  /*38a0*/  ULEA UR4, UR4, UR6, 0x18 ;  /* 0x0000000604047291 */ /* 0x004fe4000f8ec0ff */
[----:B------:R-:W-:-:S07]  /*38b0*/  ULEA UR6, UR15, UR5, 0x3 ;  /* 0x000000050f067291 */ /* 0x000fce000f8e18ff */
[----:B------:R2:W-:Y:S02]  /*38c0*/  @P0 STS.U8 [UR4+0x1c], R0 ;  /* 0x00001c00ff000988 */ /* 0x0005e40008000004 */
[----:B------:R-:W4:Y:S02]  /*38d0*/  SYNCS.PHASECHK.TRANS64.TRYWAIT P0, [UR6], R3 ;  /* 0x00000003ff0075a7 */ /* 0x000f240008001106 */
[----:B--2-4-:R-:W-:Y:S05]  /*38e0*/  @!P0 BRA `(.L_x_60) ;  /* 0x0000004c00608947 */ /* 0x014fea0003800000 */
.L_x_151:
[----:B-1----:R-:W-:-:S04]  /*38f0*/  UIADD3 UR7, UPT, UPT, UR15, 0x1, URZ ;  /* 0x000000010f077890 */ /* 0x002fc8000fffe0ff */
[----:B------:R-:W-:-:S04]  /*3900*/  UISETP.NE.AND UP0, UPT, UR7, 0x4, UPT ;  /* 0x000000040700788c */ /* 0x000fc8000bf05270 */
[----:B------:R-:W-:Y:S02]  /*3910*/  USEL UR8, URZ, 0x1, UP0 ;  /* 0x00000001ff087887 */ /* 0x000fe40008000000 */
[----:B------:R-:W-:-:S04]  /*3920*/  USEL UR7, UR7, URZ, UP0 ;  /* 0x000000ff07077287 */ /* 0x000fc80008000000 */
[----:B------:R-:W-:Y:S01]  /*3930*/  ULEA UR6, UR7, UR5, 0x3 ;  /* 0x0000000507067291 */ /* 0x000fe2000f8e18ff */
[----:B------:R-:W-:-:S04]  /*3940*/  LOP3.LUT R2, R11, UR8, RZ, 0x3c, !PT ;  /* 0x000000080b027c12 */ /* 0x000fc8000f8e3cff */
[----:B--2---:R-:W-:-:S04]  /*3950*/  SHF.L.U32 R3, R2, 0x1f, RZ ;  /* 0x0000001f02037819 */ /* 0x004fc800000006ff */
[----:B------:R-:W1:Y:S02]  /*3960*/  SYNCS.PHASECHK.TRANS64.TRYWAIT P0, [UR6], R3 ;  /* 0x00000003ff0075a7 */ /* 0x000e640008001106 */
[----:B-1----:R-:W-:Y:S05]  /*3970*/  @!P0 BRA `(.L_x_61) ;  /* 0x0000004c00548947 */ /* 0x002fea0003800000 */
.L_x_153:
        /* <DEDUP_REMOVED lines=9> */
.L_x_155:
[----:B------:R-:W-:-:S04]  /*3a10*/  UIADD3 UR7, UPT, UPT, UR7, 0x1, URZ ;  /* 0x0000000107077890 */ /* 0x000fc8000fffe0ff */
[----:B------:R-:W-:-:S04]  /*3a20*/  UISETP.NE.AND UP0, UPT, UR7, 0x4, UPT ;  /* 0x000000040700788c */ /* 0x000fc8000bf05270 */
[----:B------:R-:W-:Y:S02]  /*3a30*/  USEL UR6, URZ, 0x1, UP0 ;  /* 0x00000001ff067887 */ /* 0x000fe40008000000 */
[----:B------:R-:W-:-:S04]  /*3a40*/  USEL UR7, UR7, URZ, UP0 ;  /* 0x000000ff07077287 */ /* 0x000fc80008000000 */
[----:B------:R-:W-:Y:S01]  /*3a50*/  ULEA UR7, UR7, UR5, 0x3 ;  /* 0x0000000507077291 */ /* 0x000fe2000f8e18ff */
[----:B-1----:R-:W-:-:S04]  /*3a60*/  LOP3.LUT R3, R2, UR6, RZ, 0x3c, !PT ;  /* 0x0000000602037c12 */ /* 0x002fc8000f8e3cff */
[----:B------:R-:W-:-:S04]  /*3a70*/  SHF.L.U32 R3, R3, 0x1f, RZ ;  /* 0x0000001f03037819 */ /* 0x000fc800000006ff */
[----:B------:R-:W1:Y:S02]  /*3a80*/  SYNCS.PHASECHK.TRANS64.TRYWAIT P0, [UR7], R3 ;  /* 0x00000003ff0075a7 */ /* 0x000e640008001107 */
[----:B-1----:R-:W-:Y:S05]  /*3a90*/  @!P0 BRA `(.L_x_63) ;  /* 0x0000004c003c8947 */ /* 0x002fea0003800000 */
.L_x_157:
[----:B------:R-:W-:Y:S01]  /*3aa0*/  NOP ;  /* 0x0000000000007918 */ /* 0x000fe20000000000 */
[----:B-1----:R-:W1:Y:S01]  /*3ab0*/  LDS R0, [UR4+0x14] ;  /* 0x00001404ff007984 */ /* 0x002e620008000800 */
[----:B------:R-:W-:Y:S01]  /*3ac0*/  ULOP3.LUT UR6, UR16, 0xffff, URZ, 0xc0, !UPT ;  /* 0x0000ffff10067892 */ /* 0x000fe2000f8ec0ff */
[----:B------:R-:W-:Y:S01]  /*3ad0*/  UMOV UR8, 0xffff ;  /* 0x0000ffff00087882 */ /* 0x000fe20000000000 */
[----:B------:R-:W-:Y:S02]  /*3ae0*/  UMOV UR5, 0x1 ;  /* 0x0000000100057882 */ /* 0x000fe40000000000 */
[----:B------:R-:W-:-:S04]  /*3af0*/  USHF.R.U32.HI UR6, URZ, 0x5, UR6 ;  /* 0x00000005ff067899 */ /* 0x000fc80008011606 */
[----:B------:R-:W-:Y:S02]  /*3b00*/  USHF.L.U32 UR8, UR8, UR6, URZ ;  /* 0x0000000608087299 */ /* 0x000fe400080006ff */
[----:B------:R-:W-:-:S04]  /*3b10*/  USHF.L.U32 UR5, UR5, UR6, URZ ;  /* 0x0000000605057299 */ /* 0x000fc800080006ff */
[----:B-1----:R-:W-:-:S04]  /*3b20*/  LOP3.LUT R0, R0, UR8, RZ, 0xc0, !PT ;  /* 0x0000000800007c12 */ /* 0x002fc8000f8ec0ff */
[----:B------:R-:W-:-:S13]  /*3b30*/  ISETP.NE.AND P0, PT, R0, UR8, PT ;  /* 0x0000000800007c0c */ /* 0x000fda000bf05270 */
[----:B------:R-:W-:Y:S05]  /*3b40*/  @P0 BRA `(.L_x_64) ;  /* 0x0000000000580947 */ /* 0x000fea0003800000 */
[----:B------:R-:W1:Y:S02]  /*3b50*/  LDS R0, [UR4+0x18] ;  /* 0x00001804ff007984 */ /* 0x000e640008000800 */
[----:B-1----:R-:W-:-:S04]  /*3b60*/  LOP3.LUT R0, R0, UR5, RZ, 0xc0, !PT ;  /* 0x0000000500007c12 */ /* 0x002fc8000f8ec0ff */
[----:B------:R-:W-:-:S13]  /*3b70*/  ISETP.NE.AND P0, PT, R0, UR5, PT ;  /* 0x0000000500007c0c */ /* 0x000fda000bf05270 */
[----:B------:R-:W-:Y:S05]  /*3b80*/  @P0 BRA `(.L_x_65) ;  /* 0x00000000003c0947 */ /* 0x000fea0003800000 */
[----:B------:R-:W1:Y:S01]  /*3b90*/  S2R R2, SR_LANEID ;  /* 0x0000000000027919 */ /* 0x000e620000000000 */
[----:B------:R-:W-:Y:S01]  /*3ba0*/  ULOP3.LUT UR8, URZ, UR8, URZ, 0x33, !UPT ;  /* 0x00000008ff087292 */ /* 0x000fe2000f8e33ff */
[----:B------:R-:W-:Y:S01]  /*3bb0*/  LOP3.LUT R4, RZ, UR5, RZ, 0x33, !PT ;  /* 0x00000005ff047c12 */ /* 0x000fe2000f8e33ff */
[----:B------:R-:W-:Y:S02]  /*3bc0*/  VOTEU.ANY UR7, UPT, PT ;  /* 0x0000000000077886 */ /* 0x000fe400038e0100 */
[----:B------:R-:W-:Y:S01]  /*3bd0*/  UFLO.U32 UR7, UR7 ;  /* 0x00000007000772bd */ /* 0x000fe200080e0000 */
[----:B------:R-:W2:Y:S01]  /*3be0*/  REDUX UR5, R4 ;  /* 0x00000000040573c4 */ /* 0x000ea20000000000 */
[----:B------:R-:W-:-:S06]  /*3bf0*/  IMAD.U32 R0, RZ, RZ, UR8 ;  /* 0x00000008ff007e24 */ /* 0x000fcc000f8e00ff */
[----:B------:R4:W-:Y:S01]  /*3c00*/  UTCATOMSWS.AND URZ, UR8 ;  /* 0x0000000800ff79e3 */ /* 0x0009e20008000000 */
[----:B------:R-:W3:Y:S01]  /*3c10*/  REDUX UR6, R0 ;  /* 0x00000000000673c4 */ /* 0x000ee20000000000 */
[----:B-1----:R-:W-:Y:S01]  /*3c20*/  ISETP.EQ.U32.AND P0, PT, R2, UR7, PT ;  /* 0x0000000702007c0c */ /* 0x002fe2000bf02070 */
[----:B--2---:R-:W-:Y:S01]  /*3c30*/  IMAD.U32 R2, RZ, RZ, UR5 ;  /* 0x00000005ff027e24 */ /* 0x004fe2000f8e00ff */
[----:B---3--:R-:W-:-:S11]  /*3c40*/  MOV R3, UR6 ;  /* 0x0000000600037c02 */ /* 0x008fd60008000f00 */
[----:B------:R4:W-:Y:S04]  /*3c50*/  @P0 ATOMS.AND RZ, [UR4+0x14], R3 ;  /* 0x00001403ffff098c */ /* 0x0009e8000a800004 */
[----:B------:R4:W-:Y:S01]  /*3c60*/  @P0 ATOMS.AND RZ, [UR4+0x18], R2 ;  /* 0x00001802ffff098c */ /* 0x0009e2000a800004 */
[----:B------:R-:W-:Y:S05]  /*3c70*/  BRA `(.L_x_66) ;  /* 0x0000000000147947 */ /* 0x000fea0003800000 */
.L_x_65:
[----:B------:R-:W-:Y:S02]  /*3c80*/  MOV R2, 0x3ca0 ;  /* 0x00003ca000027802 */ /* 0x000fe40000000f00 */
[----:B---3-5:R-:W-:Y:S05]  /*3c90*/  CALL.REL.NOINC `($__internal_0_$__cuda_sm10x_tcgen05_guardrail_trap_col_being_dealloced_not_returned_by_alloc) ;  /* 0x0000005000247944 */ /* 0x028fea0003c00000 */
[----:B------:R-:W-:Y:S05]  /*3ca0*/  BRA `(.L_x_66) ;  /* 0x0000000000087947 */ /* 0x000fea0003800000 */
.L_x_64:
[----:B------:R-:W-:Y:S02]  /*3cb0*/  MOV R2, 0x3cd0 ;  /* 0x00003cd000027802 */ /* 0x000fe40000000f00 */
[----:B---3-5:R-:W-:Y:S05]  /*3cc0*/  CALL.REL.NOINC `($__internal_2_$__cuda_sm10x_tcgen05_guardrail_trap_unallocated_columns_being_dealloced) ;  /* 0x0000005000307944 */ /* 0x028fea0003c00000 */
.L_x_66:
[----:B------:R-:W-:Y:S01]  /*3cd0*/  NOP ;  /* 0x0000000000007918 */ /* 0x000fe20000000000 */
[----:B----4-:R-:W-:Y:S05]  /*3ce0*/  EXIT ;  /* 0x000000000000794d */ /* 0x010fea0003800000 */
.L_x_48:
[----:B------:R-:W-:-:S09]  /*3cf0*/  UISETP.NE.OR UP2, UPT, UR8, 0x3, !UP2 ;  /* 0x000000030800788c */ /* 0x000fd2000d745670 */
[----:B------:R-:W-:Y:S05]  /*3d00*/  BRA.U UP2, `(.L_x_67) ;  /* 0x0000001102147547 */ /* 0x000fea000b800000 */
[----:B------:R-:W1:Y:S01]  /*3d10*/  LDC R0, c[0x0][0xb30] ;  /* 0x0002cc00ff007b82 */ /* 0x000e620000000800 */
[----:B------:R-:W2:Y:S01]  /*3d20*/  LDCU.64 UR8, c[0x0][0x888] ;  /* 0x00011100ff0877ac */ /* 0x000ea20008000a00 */
[----:B------:R-:W-:Y:S02]  /*3d30*/  HFMA2 R25, -RZ, RZ, 0, 0 ;  /* 0x00000000ff197431 */ /* 0x000fe400000001ff */
[----:B------:R-:W-:Y:S01]  /*3d40*/  IMAD.MOV.U32 R32, RZ, RZ, 0x1 ;  /* 0x00000001ff207424 */ /* 0x000fe200078e00ff */
[----:B------:R-:W-:Y:S01]  /*3d50*/  MOV R23, 0x1000 ;  /* 0x0000100000177802 */ /* 0x000fe20000000f00 */
[----:B------:R-:W4:Y:S01]  /*3d60*/  LDCU.64 UR4, c[0x0][0x890] ;  /* 0x00011200ff0477ac */ /* 0x000f220008000a00 */
[----:B------:R-:W-:Y:S01]  /*3d70*/  IMAD.MOV.U32 R27, RZ, RZ, RZ ;  /* 0x000000ffff1b7224 */ /* 0x000fe200078e00ff */
[----:B------:R-:W3:Y:S01]  /*3d80*/  LDC R19, c[0x0][0x370] ;  /* 0x0000dc00ff137b82 */ /* 0x000ee20000000800 */
[----:B------:R-:W-:Y:S01]  /*3d90*/  UMOV UR7, 0x400 ;  /* 0x0000040000077882 */ /* 0x000fe20000000000 */
[----:B------:R-:W-:-:S02]  /*3da0*/  UPLOP3.LUT UP1, UPT, UPT, UPT, UPT, 0x40, 0x4 ;  /* 0x000000000004789c */ /* 0x000fc40003f2e870 */
[----:B------:R-:W-:-:S04]  /*3db0*/  ULEA UR7, UR37, UR7, 0x18 ;  /* 0x0000000725077291 */ /* 0x000fc8000f8ec0ff */
[----:B------:R-:W3:Y:S01]  /*3dc0*/  LDC R2, c[0x0][0xb0c] ;  /* 0x0002c300ff027b82 */ /* 0x000ee20000000800 */
[----:B------:R-:W-:Y:S02]  /*3dd0*/  UIADD3 UR13, UPT, UPT, UR7, 0x58, URZ ;  /* 0x00000058070d7890 */ /* 0x000fe4000fffe0ff */
[----:B--2---:R-:W-:Y:S02]  /*3de0*/  UISETP.NE.U32.AND UP2, UPT, UR8, URZ, UPT ;  /* 0x000000ff0800728c */ /* 0x004fe4000bf45070 */
[----:B------:R-:W-:Y:S02]  /*3df0*/  UIADD3 UR33, UPT, UPT, UR7, 0x40, URZ ;  /* 0x0000004007217890 */ /* 0x000fe4000fffe0ff */
[----:B----4-:R-:W-:Y:S01]  /*3e00*/  UISETP.NE.U32.AND UP3, UPT, UR4, URZ, UPT ;  /* 0x000000ff0400728c */ /* 0x010fe2000bf65070 */
[----:B------:R-:W2:Y:S01]  /*3e10*/  LDC R18, c[0x0][0xb20] ;  /* 0x0002c800ff127b82 */ /* 0x000ea20000000800 */
[----:B-1----:R-:W-:Y:S01]  /*3e20*/  ISETP.NE.AND P1, PT, R0, 0x1, PT ;  /* 0x000000010000780c */ /* 0x002fe20003f25270 */
[----:B------:R-:W-:-:S02]  /*3e30*/  UISETP.NE.AND.EX UP2, UPT, UR9, URZ, UPT, UP2 ;  /* 0x000000ff0900728c */ /* 0x000fc4000bf45320 */
[----:B------:R-:W-:Y:S02]  /*3e40*/  UIADD3 UR25, UPT, UPT, UR7, 0x48, URZ ;  /* 0x0000004807197890 */ /* 0x000fe4000fffe0ff */
[----:B------:R-:W-:Y:S02]  /*3e50*/  UIADD3 UR17, UPT, UPT, UR7, 0x50, URZ ;  /* 0x0000005007117890 */ /* 0x000fe4000fffe0ff */
[----:B------:R-:W1:Y:S01]  /*3e60*/  LDC.64 R36, c[0x0][0x348] ;  /* 0x0000d200ff247b82 */ /* 0x000e620000000a00 */
[----:B------:R-:W-:Y:S02]  /*3e70*/  UPRMT UR13, UR37, 0x654, UR13 ;  /* 0x00000654250d7896 */ /* 0x000fe4000800000d */
[----:B------:R-:W-:-:S05]  /*3e80*/  UISETP.NE.AND.EX UP3, UPT, UR5, URZ, UPT, UP3 ;  /* 0x000000ff0500728c */ /* 0x000fca000bf65330 */
[----:B------:R-:W4:Y:S08]  /*3e90*/  LDC.64 R16, c[0x0][0xb10] ;  /* 0x0002c400ff107b82 */ /* 0x000f300000000a00 */
[----:B------:R-:W1:Y:S08]  /*3ea0*/  LDC.64 R6, c[0x0][0xb18] ;  /* 0x0002c600ff067b82 */ /* 0x000e700000000a00 */
[----:B------:R-:W1:Y:S08]  /*3eb0*/  LDC.64 R4, c[0x0][0xb28] ;  /* 0x0002ca00ff047b82 */ /* 0x000e700000000a00 */
[----:B--23--:R-:W1:Y:S02]  /*3ec0*/  LDC R22, c[0x0][0x374] ;  /* 0x0000dd00ff167b82 */ /* 0x00ce640000000800 */
.L_x_78:
[----:B------:R-:W-:Y:S02]  /*3ed0*/  LEA R0, R27, UR7, 0x3 ;  /* 0x000000071b007c11 */ /* 0x000fe4000f8e18ff */
[----:B------:R-:W-:Y:S02]  /*3ee0*/  SHF.L.U32 R3, R25, 0x1f, RZ ;  /* 0x0000001f19037819 */ /* 0x000fe400000006ff */
[----:B------:R-:W-:Y:S02]  /*3ef0*/  LEA R28, R27, UR7, 0x4 ;  /* 0x000000071b1c7c11 */ /* 0x000fe4000f8e20ff */
[----:B--2---:R-:W2:Y:S02]  /*3f00*/  SYNCS.PHASECHK.TRANS64.TRYWAIT P0, [R0+URZ+0x90], R3 ;  /* 0x00009003000075a7 */ /* 0x004ea400080011ff */
[----:B--2---:R-:W-:Y:S05]  /*3f10*/  @!P0 BRA `(.L_x_68) ;  /* 0x0000004800348947 */ /* 0x004fea0003800000 */
.L_x_158:
[----:B------:R-:W-:Y:S01]  /*3f20*/  ISETP.GE.AND P0, PT, R26, 0x1, PT ;  /* 0x000000011a00780c */ /* 0x000fe20003f06270 */
[----:B------:R-:W3:Y:S01]  /*3f30*/  LDS.128 R28, [R28+0x120] ;  /* 0x000120001c1c7984 */ /* 0x000ee20000000c00 */
[----:B--2---:R-:W-:Y:S01]  /*3f40*/  VIADD R0, R0, 0xa0 ;  /* 0x000000a000007836 */ /* 0x004fe20000000000 */
[----:B------:R-:W-:Y:S01]  /*3f50*/  @!PT LDS RZ, [RZ] ;  /* 0x00000000fffff984 */ /* 0x000fe20000000800 */
[----:B------:R-:W-:Y:S01]  /*3f60*/  @!PT LDS RZ, [RZ] ;  /* 0x00000000fffff984 */ /* 0x000fe20000000800 */
[----:B------:R-:W-:Y:S01]  /*3f70*/  @!PT LDS RZ, [RZ] ;  /* 0x00000000fffff984 */ /* 0x000fe20000000800 */
[----:B------:R-:W-:Y:S01]  /*3f80*/  @!PT LDS RZ, [RZ] ;  /* 0x00000000fffff984 */ /* 0x000fe20000000800 */
[----:B------:R2:W-:Y:S06]  /*3f90*/  MEMBAR.ALL.CTA ;  /* 0x0000000000007992 */ /* 0x0005ec0000008000 */
[----:B--2---:R-:W2:Y:S01]  /*3fa0*/  FENCE.VIEW.ASYNC.S ;  /* 0x00000000000073c6 */ /* 0x004ea20000000000 */
[----:B------:R-:W-:Y:S04]  /*3fb0*/  PRMT R0, RZ, 0x654, R0 ;  /* 0x00000654ff007816 */ /* 0x000fe80000000000 */
[----:B--2---:R2:W-:Y:S01]  /*3fc0*/  SYNCS.ARRIVE.TRANS64.RED.A1T0 RZ, [R0+URZ], RZ ;  /* 0x000000ff00ff79a7 */ /* 0x0045e200081004ff */
[----:B---3--:R-:W-:Y:S11]  /*3fd0*/  LOP3.LUT P3, RZ, R30, 0x1, RZ, 0xc0, !PT ;  /* 0x000000011eff7812 */ /* 0x008ff6000786c0ff */
[----:B------:R-:W-:Y:S02]  /*3fe0*/  @!UPT UIADD3 URZ, UPT, UPT, URZ, URZ, URZ ;  /* 0x000000fffffff290 */ /* 0x000fe4000fffe0ff */
[----:B------:R-:W-:Y:S02]  /*3ff0*/  @P3 MOV R13, R28 ;  /* 0x0000001c000d3202 */ /* 0x000fe40000000f00 */
[----:B------:R-:W-:Y:S01]  /*4000*/  @P3 LOP3.LUT R8, R29, 0xffff, RZ, 0xc0, !PT ;  /* 0x0000ffff1d083812 */ /* 0x000fe200078ec0ff */
[----:B--2---:R-:W-:Y:S06]  /*4010*/  @!P0 BRA `(.L_x_69) ;  /* 0x0000000000a48947 */ /* 0x004fec0003800000 */
[----:B-1---5:R-:W-:Y:S01]  /*4020*/  IMAD.HI.U32 R33, R22, R7, RZ ;  /* 0x0000000716217227 */ /* 0x022fe200078e00ff */
[----:B------:R-:W-:Y:S02]  /*4030*/  ISETP.NE.AND P0, PT, R6, 0x1, PT ;  /* 0x000000010600780c */ /* 0x000fe40003f05270 */
[----:B------:R-:W-:Y:S01]  /*4040*/  ISETP.NE.AND P2, PT, R26, 0x1, PT ;  /* 0x000000011a00780c */ /* 0x000fe20003f45270 */
[----:B----4-:R-:W-:Y:S01]  /*4050*/  IMAD.HI.U32 R34, R19, R16, RZ ;  /* 0x0000001013227227 */ /* 0x010fe200078e00ff */
[----:B------:R-:W-:Y:S02]  /*4060*/  SHF.R.U32.HI R33, RZ, R18, R33 ;  /* 0x00000012ff217219 */ /* 0x000fe40000011621 */
[----:B------:R-:W-:Y:S01]  /*4070*/  ISETP.NE.AND P4, PT, R2, 0x1, PT ;  /* 0x000000010200780c */ /* 0x000fe20003f85270 */
[----:B------:R-:W-:Y:S01]  /*4080*/  IMAD.HI.U32 R38, R13, R16, RZ ;  /* 0x000000100d267227 */ /* 0x000fe200078e00ff */
[----:B------:R-:W-:Y:S02]  /*4090*/  SHF.R.U32.HI R34, RZ, R17, R34 ;  /* 0x00000011ff227219 */ /* 0x000fe40000011622 */
[----:B------:R-:W-:Y:S01]  /*40a0*/  SEL R3, R22, R33, !P0 ;  /* 0x0000002116037207 */ /* 0x000fe20004000000 */
[C---:B------:R-:W-:Y:S01]  /*40b0*/  IMAD.HI.U32 R33, R8.reuse, R7, RZ ;  /* 0x0000000708217227 */ /* 0x040fe200078e00ff */
[----:B------:R-:W-:Y:S02]  /*40c0*/  SEL R11, R19, R34, !P4 ;  /* 0x00000022130b7207 */ /* 0x000fe40006000000 */
[----:B------:R-:W-:Y:S01]  /*40d0*/  SHF.R.U32.HI R38, RZ, R17, R38 ;  /* 0x00000011ff267219 */ /* 0x000fe20000011626 */
[----:B------:R-:W-:Y:S01]  /*40e0*/  IMAD.HI.U32 R40, R3, R4, RZ ;  /* 0x0000000403287227 */ /* 0x000fe200078e00ff */
[----:B------:R-:W-:Y:S03]  /*40f0*/  SHF.R.U32.HI R33, RZ, R18, R33 ;  /* 0x00000012ff217219 */ /* 0x000fe60000011621 */
[----:B------:R-:W-:Y:S01]  /*4100*/  IMAD.HI.U32 R34, R11, R4, RZ ;  /* 0x000000040b227227 */ /* 0x000fe200078e00ff */
[----:B------:R-:W-:Y:S02]  /*4110*/  @P2 SHF.R.U32.HI R3, RZ, R5, R40 ;  /* 0x00000005ff032219 */ /* 0x000fe40000011628 */
[----:B------:R-:W-:Y:S02]  /*4120*/  SEL R9, R8, R33, !P0 ;  /* 0x0000002108097207 */ /* 0x000fe40004000000 */
[----:B------:R-:W-:Y:S01]  /*4130*/  @P2 SHF.R.U32.HI R11, RZ, R5, R34 ;  /* 0x00000005ff0b2219 */ /* 0x000fe20000011622 */
[C---:B------:R-:W-:Y:S01]  /*4140*/  IMAD R10, R26.reuse, R3, RZ ;  /* 0x000000031a0a7224 */ /* 0x040fe200078e02ff */
[----:B------:R-:W-:Y:S01]  /*4150*/  SEL R3, R13, R38, !P4 ;  /* 0x000000260d037207 */ /* 0x000fe20006000000 */
[C---:B------:R-:W-:Y:S03]  /*4160*/  IMAD.HI.U32 R14, R9.reuse, R4, RZ ;  /* 0x00000004090e7227 */ /* 0x040fe600078e00ff */
[----:B------:R-:W-:Y:S01]  /*4170*/  ISETP.GE.AND P0, PT, R9, R10, PT ;  /* 0x0000000a0900720c */ /* 0x000fe20003f06270 */
[C---:B------:R-:W-:Y:S01]  /*4180*/  IMAD R12, R26.reuse, R11, RZ ;  /* 0x0000000b1a0c7224 */ /* 0x040fe200078e02ff */
[-C--:B------:R-:W-:Y:S04]  /*4190*/  SHF.R.U32.HI R14, RZ, R5.reuse, R14 ;  /* 0x00000005ff0e7219 */ /* 0x080fe8000001160e */
[----:B------:R-:W-:Y:S02]  /*41a0*/  ISETP.GE.OR P0, PT, R3, R12, P0 ;  /* 0x0000000c0300720c */ /* 0x000fe40000706670 */
[----:B------:R-:W-:Y:S05]  /*41b0*/  SEL R15, R9, R14, !P2 ;  /* 0x0000000e090f7207 */ /* 0x000fea0005000000 */
[----:B------:R-:W-:Y:S04]  /*41c0*/  IMAD.MOV R14, RZ, RZ, -R15 ;  /* 0x000000ffff0e7224 */ /* 0x000fe800078e0a0f */
[----:B------:R-:W-:Y:S02]  /*41d0*/  IMAD R14, R26, R14, R9 ;  /* 0x0000000e1a0e7224 */ /* 0x000fe400078e0209 */
[C---:B------:R-:W-:Y:S05]  /*41e0*/  @!P0 IMAD.HI.U32 R10, R3.reuse, R4, RZ ;  /* 0x00000004030a8227 */ /* 0x040fea00078e00ff */
[----:B------:R-:W-:Y:S04]  /*41f0*/  @!P0 SHF.R.U32.HI R10, RZ, R5, R10 ;  /* 0x00000005ff0a8219 */ /* 0x000fe8000001160a */
[----:B------:R-:W-:Y:S01]  /*4200*/  @!P0 SEL R0, R3, R10, !P2 ;  /* 0x0000000a03008207 */ /* 0x000fe20005000000 */
[----:B------:R-:W-:Y:S03]  /*4210*/  IMAD.MOV R10, RZ, RZ, -R3 ;  /* 0x000000ffff0a7224 */ /* 0x000fe600078e0a03 */
[----:B------:R-:W-:Y:S01]  /*4220*/  @!P0 IADD3 R15, PT, PT, R15, -R0, RZ ;  /* 0x800000000f0f8210 */ /* 0x000fe20007ffe0ff */
[----:B------:R-:W-:Y:S01]  /*4230*/  @!P0 IMAD R0, R11, R14, R0 ;  /* 0x0000000e0b008224 */ /* 0x000fe200078e0200 */
[----:B------:R-:W-:Y:S01]  /*4240*/  IADD3 R11, PT, PT, -R9, RZ, RZ ;  /* 0x000000ff090b7210 */ /* 0x000fe20007ffe1ff */
[----:B------:R-:W-:Y:S02]  /*4250*/  IMAD R13, R2, R10, R13 ;  /* 0x0000000a020d7224 */ /* 0x000fe400078e020d */
[----:B------:R-:W-:Y:S02]  /*4260*/  @!P0 IMAD R9, R15, R26, R3 ;  /* 0x0000001a0f098224 */ /* 0x000fe400078e0203 */
[----:B------:R-:W-:Y:S02]  /*4270*/  @!P0 IMAD.MOV.U32 R3, RZ, RZ, R0 ;  /* 0x000000ffff038224 */ /* 0x000fe400078e0000 */
[----:B------:R-:W-:Y:S02]  /*4280*/  IMAD R8, R6, R11, R8 ;  /* 0x0000000b06087224 */ /* 0x000fe400078e0208 */
[----:B------:R-:W-:Y:S02]  /*4290*/  IMAD R13, R3, R2, R13 ;  /* 0x00000002030d7224 */ /* 0x000fe400078e020d */
[----:B------:R-:W-:Y:S02]  /*42a0*/  IMAD R8, R9, R6, R8 ;  /* 0x0000000609087224 */ /* 0x000fe400078e0208 */
.L_x_69:
[----:B------:R-:W-:Y:S05]  /*42b0*/  BRA.U UP1, `(.L_x_70) ;  /* 0x0000000101107547 */ /* 0x000fea000b800000 */
[----:B------:R-:W-:Y:S04]  /*42c0*/  MOV R0, UR6 ;  /* 0x0000000600007c02 */ /* 0x000fe80008000f00 */
[----:B------:R-:W-:Y:S04]  /*42d0*/  SHF.L.U32 R3, R0, 0x1f, RZ ;  /* 0x0000001f00037819 */ /* 0x000fe800000006ff */
[----:B------:R-:W2:Y:S02]  /*42e0*/  SYNCS.PHASECHK.TRANS64.TRYWAIT P0, [UR7+0x88], R3 ;  /* 0x00008803ff0075a7 */ /* 0x000ea40008001107 */
[----:B--2---:R-:W-:Y:S05]  /*42f0*/  @!P0 BRA `(.L_x_71) ;  /* 0x0000004400508947 */ /* 0x004fea0003800000 */
.L_x_70:
[----:B------:R-:W-:Y:S02]  /*4300*/  R2UR UR35, R21 ;  /* 0x00000000152372ca */ /* 0x000fe400000e0000 */
[----:B------:R-:W-:Y:S02]  /*4310*/  R2UR UR34, R20 ;  /* 0x00000000142272ca */ /* 0x000fe400000e0000 */
[----:B------:R-:W-:Y:S02]  /*4320*/  ISETP.NE.U32.AND P2, PT, RZ, UR4, PT ;  /* 0x00000004ff007c0c */ /* 0x000fe4000bf45070 */
[----:B------:R-:W-:Y:S02]  /*4330*/  SHF.L.U32 R12, R32, 0x1f, RZ ;  /* 0x0000001f200c7819 */ /* 0x000fe400000006ff */
[----:B------:R-:W-:Y:S05]  /*4340*/  ISETP.NE.AND.EX P2, PT, RZ, UR5, PT, P2 ;  /* 0x00000005ff007c0c */ /* 0x000fea000bf45320 */
[----:B------:R-:W-:Y:S02]  /*4350*/  USHF.L.U32 UR35, UR35, 0x6, URZ ;  /* 0x0000000623237899 */ /* 0x000fe400080006ff */
[----:B------:R-:W-:Y:S01]  /*4360*/  USHF.L.U32 UR34, UR34, 0x7, URZ ;  /* 0x0000000722227899 */ /* 0x000fe200080006ff */
[----:B------:R-:W-:Y:S11]  /*4370*/  BRA.U !UP3, `(.L_x_72) ;  /* 0x000000010b347547 */ /* 0x000ff6000b800000 */
[----:B------:R-:W-:Y:S01]  /*4380*/  UPLOP3.LUT UP0, UPT, UPT, UPT, UP2, 0x80, 0x8 ;  /* 0x000000000008789c */ /* 0x000fe20003f0f020 */
[----:B--2---:R-:W-:Y:S02]  /*4390*/  HFMA2 R0, -RZ, RZ, 0, 5.9604644775390625e-08 ;  /* 0x00000001ff007431 */ /* 0x004fe400000001ff */
[----:B------:R-:W-:Y:S03]  /*43a0*/  IMAD.MOV.U32 R59, RZ, RZ, 0x1 ;  /* 0x00000001ff3b7424 */ /* 0x000fe600078e00ff */
[----:B------:R-:W-:Y:S05]  /*43b0*/  PLOP3.LUT P0, PT, PT, PT, UP0, 0x80, 0x8 ;  /* 0x000000000008781c */ /* 0x000fea0003f0f008 */
[----:B------:R-:W2:Y:S01]  /*43c0*/  @UP0 LDCU.64 UR10, c[0x0][0x888] ;  /* 0x00011100ff0a07ac */ /* 0x000ea20008000a00 */
[----:B------:R-:W-:Y:S07]  /*43d0*/  @UP0 UIMAD UR8, UR36, UR4, URZ ;  /* 0x00000004240802a4 */ /* 0x000fee000f8e02ff */
[----:B------:R-:W-:Y:S01]  /*43e0*/  @!P0 PRMT R59, R0, 0x7610, R59 ;  /* 0x00007610003b8816 */ /* 0x000fe2000000003b */
[----:B--2---:R-:W-:Y:S03]  /*43f0*/  @UP0 UIMAD.WIDE UR10, UR8, 0x4, UR10 ;  /* 0x00000004080a08a5 */ /* 0x004fe6000f8e020a */
[----:B------:R-:W2:Y:S03]  /*4400*/  @!UP0 LDCU UR8, c[0x0][0x880] ;  /* 0x00011000ff0887ac */ /* 0x000ea60008000800 */
[----:B------:R-:W-:Y:S01]  /*4410*/  IMAD.U32 R10, RZ, RZ, UR10 ;  /* 0x0000000aff0a7e24 */ /* 0x000fe2000f8e00ff */
[----:B------:R-:W-:Y:S05]  /*4420*/  MOV R11, UR11 ;  /* 0x0000000b000b7c02 */ /* 0x000fea0008000f00 */
[----:B-----5:R3:W5:Y:S02]  /*4430*/  @P0 LDG.E R35, desc[UR46][R10.64] ;  /* 0x0000002e0a230981 */ /* 0x020764000c1e1900 */
[----:B--23--:R-:W-:Y:S07]  /*4440*/  @!P0 IMAD.U32 R35, RZ, RZ, UR8 ;  /* 0x00000008ff238e24 */ /* 0x00cfee000f8e00ff */
.L_x_72:
[----:B-----5:R-:W-:Y:S01]  /*4450*/  @!P2 FSETP.EQ.AND P0, PT, R35, RZ, PT ;  /* 0x000000ff2300a20b */ /* 0x020fe20003f02000 */
[----:B------:R-:W-:Y:S01]  /*4460*/  @!UPT UIADD3 URZ, UPT, UPT, URZ, URZ, URZ ;  /* 0x000000fffffff290 */ /* 0x000fe2000fffe0ff */
[----:B------:R-:W-:Y:S11]  /*4470*/  @!P2 BRA `(.L_x_73) ;  /* 0x000000000014a947 */ /* 0x000ff60003800000 */
[----:B------:R-:W-:Y:S02]  /*4480*/  LOP3.LUT P2, RZ, R59, 0xff, RZ, 0xc0, !PT ;  /* 0x000000ff3bff7812 */ /* 0x000fe4000784c0ff */
[----:B------:R-:W-:Y:S04]  /*4490*/  PLOP3.LUT P0, PT, PT, PT, UP0, 0x80, 0x8 ;  /* 0x000000000008781c */ /* 0x000fe80003f0f008 */
[----:B------:R-:W-:Y:S07]  /*44a0*/  PLOP3.LUT P0, PT, P0, PT, PT, 0x8, 0x80 ;  /* 0x000000000080781c */ /* 0x000fee000070e170 */
[----:B------:R-:W-:Y:S11]  /*44b0*/  @P2 FSETP.EQ.AND P0, PT, R35, RZ, PT ;  /* 0x000000ff2300220b */ /* 0x000ff60003f02000 */
[----:B------:R-:W-:Y:S02]  /*44c0*/  @!UPT UIADD3 URZ, UPT, UPT, URZ, URZ, URZ ;  /* 0x000000fffffff290 */ /* 0x000fe4000fffe0ff */
.L_x_73:
[----:B------:R-:W3:Y:S01]  /*44d0*/  SYNCS.PHASECHK.TRANS64.TRYWAIT P2, [UR7+0x60], R12 ;  /* 0x0000600cff0075a7 */ /* 0x000ee20008041107 */
[----:B------:R-:W-:Y:S04]  /*44e0*/  ELECT P4, URZ, PT ;  /* 0x0000000000ff782f */ /* 0x000fe80003880000 */
[----:B------:R-:W-:Y:S11]  /*44f0*/  PLOP3.LUT P4, PT, P0, P4, PT, 0xf2, 0x2f ;  /* 0x00000000002f781c */ /* 0x000ff60000789e72 */
[----:B------:R-:W-:Y:S02]  /*4500*/  @!UPT UIADD3 URZ, UPT, UPT, URZ, URZ, URZ ;  /* 0x000000fffffff290 */ /* 0x000fe4000fffe0ff */
[----:B-1----:R-:W-:Y:S05]  /*4510*/  @!P4 IADD3 R9, P0, PT, R36, 0x580, RZ ;  /* 0x000005802409c810 */ /* 0x002fea0007f1e0ff */
[----:B--2---:R-:W-:Y:S01]  /*4520*/  @!P4 IMAD.X R0, RZ, RZ, R37, P0 ;  /* 0x000000ffff00c224 */ /* 0x004fe200000e0625 */
[----:B---3--:R-:W-:Y:S07]  /*4530*/  @!P2 BRA `(.L_x_74) ;  /* 0x0000004000d8a947 */ /* 0x008fee0003800000 */
.L_x_161:
[----:B------:R-:W-:Y:S01]  /*4540*/  @!P4 R2UR UR8, R0 ;  /* 0x000000000008c2ca */ /* 0x000fe200000e0000 */
[----:B------:R-:W-:Y:S01]  /*4550*/  VOTEU.ALL UP1, P4 ;  /* 0x0000000000ff7886 */ /* 0x000fe20002020000 */
[----:B------:R-:W-:Y:S01]  /*4560*/  @!P4 R2UR UR9, R9 ;  /* 0x000000000909c2ca */ /* 0x000fe200000e0000 */
[----:B------:R-:W-:Y:S01]  /*4570*/  @!P4 IMAD.MOV.U32 R0, RZ, RZ, 0x1000 ;  /* 0x00001000ff00c424 */ /* 0x000fe200078e00ff */
[----:B------:R-:W-:Y:S01]  /*4580*/  UMOV UR10, 0x0 ;  /* 0x00000000000a7882 */ /* 0x000fe20000000000 */
[----:B------:R-:W-:Y:S01]  /*4590*/  UMOV UR11, 0x10000000 ;  /* 0x10000000000b7882 */ /* 0x000fe20000000000 */
[----:B------:R-:W-:Y:S01]  /*45a0*/  @!UP1 UIADD3 UR32, UPT, UPT, UR7, 0x200, URZ ;  /* 0x0000020007209890 */ /* 0x000fe2000fffe0ff */
[----:B------:R-:W-:Y:S01]  /*45b0*/  @!P4 IADD3 R9, P0, PT, R36, 0x580, RZ ;  /* 0x000005802409c810 */ /* 0x000fe20007f1e0ff */
[----:B------:R-:W-:Y:S05]  /*45c0*/  VOTEU.ALL UP1, P4 ;  /* 0x0000000000ff7886 */ /* 0x000fea0002020000 */
[----:B------:R-:W-:Y:S01]  /*45d0*/  IMAD.U32 R11, RZ, RZ, UR8 ;  /* 0x00000008ff0b7e24 */ /* 0x000fe2000f8e00ff */
[----:B------:R-:W-:Y:S01]  /*45e0*/  UPRMT UR8, UR37, 0x654, UR33 ;  /* 0x0000065425087896 */ /* 0x000fe20008000021 */
[----:B------:R-:W-:Y:S03]  /*45f0*/  IMAD.U32 R10, RZ, RZ, UR9 ;  /* 0x00000009ff0a7e24 */ /* 0x000fe6000f8e00ff */
[----:B------:R-:W-:Y:S02]  /*4600*/  @!P4 R2UR UR15, R11 ;  /* 0x000000000b0fc2ca */ /* 0x000fe400000e0000 */
[----:B------:R-:W-:Y:S11]  /*4610*/  @!P4 R2UR UR14, R10 ;  /* 0x000000000a0ec2ca */ /* 0x000ff600000e0000 */
[----:B------:R-:W-:Y:S02]  /*4620*/  @!UPT UIADD3 URZ, UPT, UPT, URZ, URZ, URZ ;  /* 0x000000fffffff290 */ /* 0x000fe4000fffe0ff */
[----:B------:R2:W-:Y:S01]  /*4630*/  @!UP1 UTMALDG.3D [UR32], [UR14], desc[UR10] ;  /* 0x00000a200e0095b4 */ /* 0x0005e20008011000 */
[----:B------:R3:W-:Y:S01]  /*4640*/  @!P4 SYNCS.ARRIVE.TRANS64.RED.A0TR RZ, [UR7+0x40], R0 ;  /* 0x00004000ffffc9a7 */ /* 0x0007e20008300407 */
[----:B------:R-:W-:Y:S01]  /*4650*/  SYNCS.ARRIVE.TRANS64.RED.A1T0 RZ, [UR8], RZ ;  /* 0x000000ffffff79a7 */ /* 0x000fe20008100408 */
[----:B---3--:R-:W-:Y:S01]  /*4660*/  @!P4 IMAD.X R0, RZ, RZ, R37, P0 ;  /* 0x000000ffff00c224 */ /* 0x008fe200000e0625 */
[----:B------:R-:W3:Y:S02]  /*4670*/  SYNCS.PHASECHK.TRANS64.TRYWAIT P2, [UR7+0x68], R12 ;  /* 0x0000680cff0075a7 */ /* 0x000ee40008041107 */
[----:B--23--:R-:W-:Y:S05]  /*4680*/  @!P2 BRA `(.L_x_75) ;  /* 0x00000040009ca947 */ /* 0x00cfea0003800000 */
.L_x_163:
        /* <DEDUP_REMOVED lines=8> */
[----:B------:R-:W-:Y:S01]  /*4710*/  @!UP1 UIADD3 UR24, UPT, UPT, UR7, 0x1200, URZ ;  /* 0x0000120007189890 */ /* 0x000fe2000fffe0ff */
[----:B------:R-:W-:Y:S01]  /*4720*/  VOTEU.ALL UP1, P4 ;  /* 0x0000000000ff7886 */ /* 0x000fe20002020000 */
[----:B------:R-:W-:Y:S01]  /*4730*/  UMOV UR27, UR35 ;  /* 0x00000023001b7c82 */ /* 0x000fe20008000000 */
[----:B------:R-:W-:Y:S02]  /*4740*/  UMOV UR28, UR36 ;  /* 0x00000024001c7c82 */ /* 0x000fe40008000000 */
[----:B------:R-:W-:Y:S01]  /*4750*/  IMAD.U32 R11, RZ, RZ, UR8 ;  /* 0x00000008ff0b7e24 */ /* 0x000fe2000f8e00ff */
[----:B------:R-:W-:Y:S01]  /*4760*/  UPRMT UR8, UR37, 0x654, UR25 ;  /* 0x0000065425087896 */ /* 0x000fe20008000019 */
[----:B------:R-:W-:Y:S02]  /*4770*/  IMAD.U32 R10, RZ, RZ, UR9 ;  /* 0x00000009ff0a7e24 */ /* 0x000fe4000f8e00ff */
[----:B------:R-:W-:Y:S01]  /*4780*/  @!P4 IMAD.X R20, RZ, RZ, R37, P0 ;  /* 0x000000ffff14c224 */ /* 0x000fe200000e0625 */
[----:B------:R-:W-:Y:S02]  /*4790*/  @!P4 R2UR UR15, R11 ;  /* 0x000000000b0fc2ca */ /* 0x000fe400000e0000 */
[----:B------:R-:W-:Y:S11]  /*47a0*/  @!P4 R2UR UR14, R10 ;  /* 0x000000000a0ec2ca */ /* 0x000ff600000e0000 */
[----:B------:R-:W-:Y:S02]  /*47b0*/  @!UPT UIADD3 URZ, UPT, UPT, URZ, URZ, URZ ;  /* 0x000000fffffff290 */ /* 0x000fe4000fffe0ff */
[----:B------:R2:W-:Y:S01]  /*47c0*/  @!UP1 UTMALDG.3D [UR24], [UR14], desc[UR10] ;  /* 0x00000a180e0095b4 */ /* 0x0005e20008011000 */
[----:B------:R2:W-:Y:S01]  /*47d0*/  @!P4 SYNCS.ARRIVE.TRANS64.RED.A0TR RZ, [UR7+0x48], R0 ;  /* 0x00004800ffffc9a7 */ /* 0x0005e20008300407 */
[----:B------:R-:W-:Y:S01]  /*47e0*/  SYNCS.ARRIVE.TRANS64.RED.A1T0 RZ, [UR8], RZ ;  /* 0x000000ffffff79a7 */ /* 0x000fe20008100408 */
[----:B------:R-:W3:Y:S02]  /*47f0*/  SYNCS.PHASECHK.TRANS64.TRYWAIT P2, [UR7+0x70], R12 ;  /* 0x0000700cff0075a7 */ /* 0x000ee40008041107 */
[----:B--23--:R-:W-:Y:S05]  /*4800*/  @!P2 BRA `(.L_x_76) ;  /* 0x000000400054a947 */ /* 0x00cfea0003800000 */
.L_x_165:
[----:B------:R-:W2:Y:S01]  /*4810*/  LDC.64 R14, c[0x0][0xb10] ;  /* 0x0002c400ff0e7b82 */ /* 0x000ea20000000a00 */
[----:B------:R-:W-:Y:S01]  /*4820*/  @!P4 R2UR UR8, R20 ;  /* 0x000000001408c2ca */ /* 0x000fe200000e0000 */
[----:B------:R-:W-:Y:S01]  /*4830*/  VOTEU.ALL UP1, P4 ;  /* 0x0000000000ff7886 */ /* 0x000fe20002020000 */
[----:B------:R-:W-:Y:S01]  /*4840*/  @!P4 R2UR UR9, R21 ;  /* 0x000000001509c2ca */ /* 0x000fe200000e0000 */
[----:B------:R-:W-:Y:S01]  /*4850*/  UMOV UR10, 0x0 ;  /* 0x00000000000a7882 */ /* 0x000fe20000000000 */
[----:B------:R-:W-:Y:S03]  /*4860*/  UMOV UR11, 0x10000000 ;  /* 0x10000000000b7882 */ /* 0x000fe60000000000 */
[----:B------:R-:W3:Y:S01]  /*4870*/  LDC.64 R10, c[0x0][0xb18] ;  /* 0x0002c600ff0a7b82 */ /* 0x000ee20000000a00 */
[----:B------:R-:W-:Y:S01]  /*4880*/  @!UP1 UIADD3 UR18, UPT, UPT, UR34, 0x40, URZ ;  /* 0x0000004022129890 */ /* 0x000fe2000fffe0ff */
[----:B------:R-:W-:Y:S01]  /*4890*/  @P3 SHF.R.U32.HI R24, RZ, 0x10, R29 ;  /* 0x00000010ff183819 */ /* 0x000fe2000001161d */
[----:B------:R-:W-:Y:S01]  /*48a0*/  @!UP1 UIADD3 UR16, UPT, UPT, UR7, 0x2200, URZ ;  /* 0x0000220007109890 */ /* 0x000fe2000fffe0ff */
[----:B------:R-:W-:Y:S01]  /*48b0*/  VIADD R27, R27, 0x1 ;  /* 0x000000011b1b7836 */ /* 0x000fe20000000000 */
[----:B------:R-:W-:Y:S03]  /*48c0*/  VOTEU.ALL UP1, P4 ;  /* 0x0000000000ff7886 */ /* 0x000fe60002020000 */
[----:B------:R-:W5:Y:S01]  /*48d0*/  @!P1 LDC R0, c[0x0][0xb20] ;  /* 0x0002c800ff009b82 */ /* 0x000f620000000800 */
[----:B------:R-:W-:Y:S01]  /*48e0*/  UMOV UR19, UR35 ;  /* 0x0000002300137c82 */ /* 0x000fe20008000000 */
[----:B------:R-:W-:Y:S01]  /*48f0*/  IMAD.U32 R21, RZ, RZ, UR8 ;  /* 0x00000008ff157e24 */ /* 0x000fe2000f8e00ff */
[----:B------:R-:W-:Y:S05]  /*4900*/  UMOV UR20, UR36 ;  /* 0x0000002400147c82 */ /* 0x000fea0008000000 */
[----:B-1----:R-:W1:Y:S01]  /*4910*/  @!P1 LDC R3, c[0x0][0xb0c] ;  /* 0x0002c300ff039b82 */ /* 0x002e620000000800 */
[----:B------:R-:W-:Y:S01]  /*4920*/  IMAD.U32 R20, RZ, RZ, UR9 ;  /* 0x00000009ff147e24 */ /* 0x000fe2000f8e00ff */
[----:B------:R-:W-:Y:S01]  /*4930*/  UPRMT UR8, UR37, 0x654, UR17 ;  /* 0x0000065425087896 */ /* 0x000fe20008000011 */
[----:B------:R-:W-:Y:S03]  /*4940*/  @!P4 R2UR UR15, R21 ;  /* 0x00000000150fc2ca */ /* 0x000fe600000e0000 */
[----:B------:R-:W-:Y:S01]  /*4950*/  @!P4 R2UR UR14, R20 ;  /* 0x00000000140ec2ca */ /* 0x000fe200000e0000 */
[----:B------:R-:W-:Y:S11]  /*4960*/  @!P4 IMAD.MOV.U32 R20, RZ, RZ, 0x1000 ;  /* 0x00001000ff14c424 */ /* 0x000ff600078e00ff */
[----:B------:R-:W-:Y:S01]  /*4970*/  @!UPT UIADD3 URZ, UPT, UPT, URZ, URZ, URZ ;  /* 0x000000fffffff290 */ /* 0x000fe2000fffe0ff */
[----:B------:R1:W-:Y:S01]  /*4980*/  @!UP1 UTMALDG.3D [UR16], [UR14], desc[UR10] ;  /* 0x00000a100e0095b4 */ /* 0x0003e20008011000 */
[----:B------:R1:W-:Y:S02]  /*4990*/  @!P4 SYNCS.ARRIVE.TRANS64.RED.A0TR RZ, [UR7+0x50], R20 ;  /* 0x00005014ffffc9a7 */ /* 0x0003e40008300407 */
[----:B-1----:R-:W-:Y:S01]  /*49a0*/  @!P1 ISETP.NE.AND P2, PT, R3, 0x1, PT ;  /* 0x000000010300980c */ /* 0x002fe20003f45270 */
[C---:B--2---:R-:W-:Y:S01]  /*49b0*/  @!P1 IMAD.HI.U32 R14, R13.reuse, R14, RZ ;  /* 0x0000000e0d0e9227 */ /* 0x044fe200078e00ff */
[----:B---3--:R-:W-:Y:S03]  /*49c0*/  @!P1 ISETP.NE.AND P0, PT, R10, 0x1, PT ;  /* 0x000000010a00980c */ /* 0x008fe60003f05270 */
[C---:B------:R-:W-:Y:S01]  /*49d0*/  @!P1 IMAD.HI.U32 R11, R8.reuse, R11, RZ ;  /* 0x0000000b080b9227 */ /* 0x040fe200078e00ff */
[----:B------:R-:W-:Y:S04]  /*49e0*/  @!P1 SHF.R.U32.HI R14, RZ, R15, R14 ;  /* 0x0000000fff0e9219 */ /* 0x000fe8000001160e */
[----:B-----5:R-:W-:Y:S01]  /*49f0*/  @!P1 SHF.R.U32.HI R9, RZ, R0, R11 ;  /* 0x00000000ff099219 */ /* 0x020fe2000001160b */
[----:B------:R-:W-:Y:S01]  /*4a00*/  SYNCS.ARRIVE.TRANS64.RED.A1T0 RZ, [UR8], RZ ;  /* 0x000000ffffff79a7 */ /* 0x000fe20008100408 */
[----:B------:R-:W-:Y:S02]  /*4a10*/  @!P1 SEL R14, R13, R14, !P2 ;  /* 0x0000000e0d0e9207 */ /* 0x000fe40005000000 */
[----:B------:R-:W-:Y:S01]  /*4a20*/  @!P1 SEL R9, R8, R9, !P0 ;  /* 0x0000000908099207 */ /* 0x000fe20004000000 */
[----:B------:R-:W1:Y:S04]  /*4a30*/  SYNCS.PHASECHK.TRANS64.TRYWAIT P5, [UR7+0x78], R12 ;  /* 0x0000780cff0075a7 */ /* 0x000e6800080a1107 */
[----:B------:R-:W-:Y:S02]  /*4a40*/  @!P1 IMAD.IADD R0, R9, 0x1, -R14 ;  /* 0x0000000109009824 */ /* 0x000fe400078e0a0e */
[----:B------:R-:W-:Y:S02]  /*4a50*/  @!P1 IMAD.IADD R9, R14, 0x1, -R9 ;  /* 0x000000010e099824 */ /* 0x000fe400078e0a09 */
[----:B------:R-:W-:Y:S02]  /*4a60*/  @!P1 IMAD R13, R0, R3, R13 ;  /* 0x00000003000d9224 */ /* 0x000fe400078e020d */
[----:B------:R-:W-:Y:S01]  /*4a70*/  @!P1 IMAD R8, R9, R10, R8 ;  /* 0x0000000a09089224 */ /* 0x000fe200078e0208 */
[----:B-1----:R-:W-:Y:S06]  /*4a80*/  @!P5 BRA `(.L_x_77) ;  /* 0x0000003c00ccd947 */ /* 0x002fec0003800000 */
.L_x_167:
[----:B-1----:R-:W-:Y:S01]  /*4a90*/  @!P4 IADD3 R3, P0, PT, R36, 0x580, RZ ;  /* 0x000005802403c810 */ /* 0x002fe20007f1e0ff */
[----:B------:R-:W-:Y:S01]  /*4aa0*/  VOTEU.ALL UP1, P4 ;  /* 0x0000000000ff7886 */ /* 0x000fe20002020000 */
[----:B------:R-:W-:Y:S01]  /*4ab0*/  UMOV UR18, 0x0 ;  /* 0x0000000000127882 */ /* 0x000fe20000000000 */
[----:B------:R-:W-:Y:S01]  /*4ac0*/  UMOV UR19, 0x10000000 ;  /* 0x1000000000137882 */ /* 0x000fe20000000000 */
[----:B------:R-:W-:Y:S01]  /*4ad0*/  @!P4 R2UR UR9, R3 ;  /* 0x000000000309c2ca */ /* 0x000fe200000e0000 */
[----:B------:R-:W-:Y:S01]  /*4ae0*/  @!P4 IMAD.X R0, RZ, RZ, R37, P0 ;  /* 0x000000ffff00c224 */ /* 0x000fe200000e0625 */
[----:B------:R-:W-:Y:S01]  /*4af0*/  @!UP1 UIADD3 UR10, UPT, UPT, UR34, 0x60, URZ ;  /* 0x00000060220a9890 */ /* 0x000fe2000fffe0ff */
[----:B------:R-:W-:Y:S01]  /*4b00*/  ISETP.NE.AND P0, PT, R27, 0x2, PT ;  /* 0x000000021b00780c */ /* 0x000fe20003f05270 */
[----:B------:R-:W-:Y:S01]  /*4b10*/  UMOV UR11, UR35 ;  /* 0x00000023000b7c82 */ /* 0x000fe20008000000 */
[----:B------:R-:W-:Y:S01]  /*4b20*/  UMOV UR12, UR36 ;  /* 0x00000024000c7c82 */ /* 0x000fe20008000000 */
[----:B------:R-:W-:Y:S01]  /*4b30*/  @!P4 R2UR UR8, R0 ;  /* 0x000000000008c2ca */ /* 0x000fe200000e0000 */
[----:B------:R-:W-:Y:S01]  /*4b40*/  IMAD.IADD R20, R8, 0x1, R58 ;  /* 0x0000000108147824 */ /* 0x000fe200078e023a */
[----:B------:R-:W-:Y:S01]  /*4b50*/  @P3 R2UR UR36, R24 ;  /* 0x00000000182432ca */ /* 0x000fe200000e0000 */
[----:B------:R-:W-:Y:S01]  /*4b60*/  IMAD.IADD R21, R13, 0x1, R60 ;  /* 0x000000010d157824 */ /* 0x000fe200078e023c */
[----:B------:R-:W-:Y:S02]  /*4b70*/  SEL R0, RZ, 0x1, P0 ;  /* 0x00000001ff007807 */ /* 0x000fe40000000000 */
[----:B------:R-:W-:Y:S01]  /*4b80*/  LOP3.LUT R32, R32, 0x1, RZ, 0x3c, !PT ;  /* 0x0000000120207812 */ /* 0x000fe200078e3cff */
[----:B------:R-:W-:Y:S01]  /*4b90*/  IMAD.U32 R10, RZ, RZ, UR9 ;  /* 0x00000009ff0a7e24 */ /* 0x000fe2000f8e00ff */
[----:B------:R-:W-:Y:S01]  /*4ba0*/  @!UP1 UIADD3 UR9, UPT, UPT, UR7, 0x58, URZ ;  /* 0x0000005807099890 */ /* 0x000fe2000fffe0ff */
[----:B------:R-:W-:Y:S02]  /*4bb0*/  LOP3.LUT R25, R25, R0, RZ, 0x3c, !PT ;  /* 0x0000000019197212 */ /* 0x000fe400078e3cff */
[----:B------:R-:W-:Y:S02]  /*4bc0*/  SEL R27, R27, RZ, P0 ;  /* 0x000000ff1b1b7207 */ /* 0x000fe40000000000 */
[----:B------:R-:W-:Y:S01]  /*4bd0*/  IMAD.U32 R11, RZ, RZ, UR8 ;  /* 0x00000008ff0b7e24 */ /* 0x000fe2000f8e00ff */
[----:B------:R-:W-:Y:S01]  /*4be0*/  @!P4 R2UR UR14, R10 ;  /* 0x000000000a0ec2ca */ /* 0x000fe200000e0000 */
[----:B------:R-:W-:Y:S01]  /*4bf0*/  @!UP1 UIADD3 UR8, UPT, UPT, UR7, 0x3200, URZ ;  /* 0x0000320007089890 */ /* 0x000fe2000fffe0ff */
[----:B------:R-:W-:Y:S02]  /*4c00*/  VOTEU.ALL UP1, P4 ;  /* 0x0000000000ff7886 */ /* 0x000fe40002020000 */
[----:B------:R-:W-:Y:S11]  /*4c10*/  @!P4 R2UR UR15, R11 ;  /* 0x000000000b0fc2ca */ /* 0x000ff600000e0000 */
[----:B------:R-:W-:Y:S02]  /*4c20*/  @!UPT UIADD3 URZ, UPT, UPT, URZ, URZ, URZ ;  /* 0x000000fffffff290 */ /* 0x000fe4000fffe0ff */
[----:B------:R2:W-:Y:S01]  /*4c30*/  @!UP1 UTMALDG.3D [UR8], [UR14], desc[UR18] ;  /* 0x000012080e0095b4 */ /* 0x0005e20008011000 */
[----:B------:R2:W-:Y:S01]  /*4c40*/  @!P4 SYNCS.ARRIVE.TRANS64.RED.A0TR RZ, [UR7+0x58], R23 ;  /* 0x00005817ffffc9a7 */ /* 0x0005e20008300407 */
[----:B------:R-:W-:Y:S01]  /*4c50*/  UPLOP3.LUT UP1, UPT, UPT, UPT, UPT, 0x80, 0x8 ;  /* 0x000000000008789c */ /* 0x000fe20003f2f070 */
[----:B------:R-:W-:Y:S01]  /*4c60*/  SYNCS.ARRIVE.TRANS64.RED.A1T0 RZ, [UR13], RZ ;  /* 0x000000ffffff79a7 */ /* 0x000fe2000810040d */
[----:B------:R-:W-:Y:S09]  /*4c70*/  @P3 BRA `(.L_x_78) ;  /* 0xfffffff000943947 */ /* 0x000ff2000383ffff */
[----:B------:R-:W-:-:S04]  /*4c80*/  SHF.L.U32 R3, R32, 0x1f, RZ ;  /* 0x0000001f20037819 */ /* 0x000fc800000006ff */
[----:B------:R-:W1:Y:S02]  /*4c90*/  SYNCS.PHASECHK.TRANS64.TRYWAIT P0, [UR7+0x60], R3 ;  /* 0x00006003ff0075a7 */ /* 0x000e640008001107 */
[----:B-1----:R-:W-:Y:S05]  /*4ca0*/  @!P0 BRA `(.L_x_79) ;  /* 0x0000003c005c8947 */ /* 0x002fea0003800000 */
.L_x_169:
[----:B------:R-:W3:Y:S02]  /*4cb0*/  SYNCS.PHASECHK.TRANS64.TRYWAIT P0, [UR7+0x68], R3 ;  /* 0x00006803ff0075a7 */ /* 0x000ee40008001107 */
[----:B---3--:R-:W-:Y:S05]  /*4cc0*/  @!P0 BRA `(.L_x_80) ;  /* 0x0000003c006c8947 */ /* 0x008fea0003800000 */
.L_x_171:
[----:B------:R-:W3:Y:S02]  /*4cd0*/  SYNCS.PHASECHK.TRANS64.TRYWAIT P0, [UR7+0x70], R3 ;  /* 0x00007003ff0075a7 */ /* 0x000ee40008001107 */
[----:B---3--:R-:W-:Y:S05]  /*4ce0*/  @!P0 BRA `(.L_x_81) ;  /* 0x0000003c007c8947 */ /* 0x008fea0003800000 */
.L_x_173:
[----:B-1----:R-:W-:-:S07]  /*4cf0*/  MOV R0, UR7 ;  /* 0x0000000700007c02 */ /* 0x002fce0008000f00 */
.L_x_82:
[----:B-1----:R-:W-:-:S04]  /*4d00*/  SHF.L.U32 R3, R32, 0x1f, RZ ;  /* 0x0000001f20037819 */ /* 0x002fc800000006ff */
[----:B------:R1:W3:Y:S03]  /*4d10*/  SYNCS.PHASECHK.TRANS64.TRYWAIT P0, [R0+URZ+0x78], R3 ;  /* 0x00007803000075a7 */ /* 0x0002e600080011ff */
[----:B---3--:R-:W-:Y:S05]  /*4d20*/  @!P0 NANOSLEEP.SYNCS 0x989680 ;  /* 0x009896800000895d */ /* 0x008fea0003900000 */
[----:B------:R-:W3:Y:S02]  /*4d30*/  @!P0 SYNCS.PHASECHK.TRANS64 P0, [R0+URZ+0x78], R3 ;  /* 0x00007803000085a7 */ /* 0x000ee400080010ff */
[----:B--23--:R-:W-:Y:S05]  /*4d40*/  @P0 EXIT ;  /* 0x000000000000094d */ /* 0x00cfea0003800000 */
[----:B------:R-:W-:Y:S05]  /*4d50*/  BRA `(.L_x_82) ;  /* 0xfffffffc00e87947 */ /* 0x000fea000383ffff */
.L_x_67:
[----:B------:R-:W-:-:S06]  /*4d60*/  UISETP.GE.AND UP1, UPT, UR8, 0x4, UPT ;  /* 0x000000040800788c */ /* 0x000fcc000bf26270 */
[----:B------:R-:W-:-:S13]  /*4d70*/  PLOP3.LUT P0, PT, PT, PT, UP1, 0x80, 0x8 ;  /* 0x000000000008781c */ /* 0x000fda0003f0f018 */
[----:B------:R-:W-:Y:S05]  /*4d80*/  @!P0 EXIT ;  /* 0x000000000000894d */ /* 0x000fea0003800000 */
[----:B------:R-:W-:Y:S01]  /*4d90*/  BAR.SYNC.DEFER_BLOCKING 0x6, 0xa0 ;  /* 0x0182800000007b1d */ /* 0x000fe20000010000 */
[C---:B------:R-:W-:Y:S01]  /*4da0*/  IMAD.SHL.U32 R7, R72.reuse, 0x20, RZ ;  /* 0x0000002048077824 */ /* 0x040fe200078e00ff */
[C---:B------:R-:W-:Y:S01]  /*4db0*/  LOP3.LUT P0, RZ, R72.reuse, 0x4, RZ, 0xc0, !PT ;  /* 0x0000000448ff7812 */ /* 0x040fe2000780c0ff */
[C---:B------:R-:W-:Y:S01]  /*4dc0*/  IMAD.SHL.U32 R64, R72.reuse, 0x10, RZ ;  /* 0x0000001048407824 */ /* 0x040fe200078e00ff */
[----:B------:R-:W-:Y:S01]  /*4dd0*/  CS2R R68, SRZ ;  /* 0x0000000000447805 */ /* 0x000fe2000001ff00 */
[C---:B------:R-:W-:Y:S01]  /*4de0*/  IMAD.SHL.U32 R5, R72.reuse, 0x4, RZ ;  /* 0x0000000448057824 */ /* 0x040fe200078e00ff */
[----:B------:R-:W-:Y:S02]  /*4df0*/  UMOV UR48, 0x400 ;  /* 0x0000040000307882 */ /* 0x000fe40000000000 */
[----:B------:R-:W1:Y:S01]  /*4e00*/  LDC R63, c[0x0][0x370] ;  /* 0x0000dc00ff3f7b82 */ /* 0x000e620000000800 */
[----:B------:R-:W-:Y:S01]  /*4e10*/  ULEA UR48, UR37, UR48, 0x18 ;  /* 0x0000003025307291 */ /* 0x000fe2000f8ec0ff */
[----:B------:R-:W-:Y:S01]  /*4e20*/  LOP3.LUT R0, R7, 0xc0, RZ, 0xc0, !PT ;  /* 0x000000c007007812 */ /* 0x000fe200078ec0ff */
[----:B------:R-:W-:Y:S01]  /*4e30*/  IMAD.U32 R32, R72, 0x10000, RZ ;  /* 0x0001000048207824 */ /* 0x000fe200078e00ff */
[----:B------:R-:W-:Y:S01]  /*4e40*/  LOP3.LUT R64, R64, 0x600, RZ, 0xc0, !PT ;  /* 0x0000060040407812 */ /* 0x000fe200078ec0ff */
[----:B------:R-:W-:Y:S01]  /*4e50*/  UIADD3 UR4, UPT, UPT, UR48, 0x200, URZ ;  /* 0x0000020030047890 */ /* 0x000fe2000fffe0ff */
[----:B------:R-:W-:Y:S01]  /*4e60*/  LOP3.LUT R5, R0, 0x18, R5, 0xf8, !PT ;  /* 0x0000001800057812 */ /* 0x000fe200078ef805 */
[----:B------:R-:W-:Y:S01]  /*4e70*/  IMAD.MOV.U32 R71, RZ, RZ, 0x20 ;  /* 0x00000020ff477424 */ /* 0x000fe200078e00ff */
[----:B------:R-:W2:Y:S01]  /*4e80*/  LDC R28, c[0x0][0xb0c] ;  /* 0x0002c300ff1c7b82 */ /* 0x000ea20000000800 */
[----:B------:R-:W-:Y:S01]  /*4e90*/  SHF.R.U32.HI R0, RZ, 0x1, R72 ;  /* 0x00000001ff007819 */ /* 0x000fe20000011648 */
[----:B------:R-:W-:Y:S01]  /*4ea0*/  IMAD.MOV.U32 R70, RZ, RZ, 0x1 ;  /* 0x00000001ff467424 */ /* 0x000fe200078e00ff */
[--C-:B------:R-:W-:Y:S01]  /*4eb0*/  LOP3.LUT R64, R64, 0x20, R7.reuse, 0xf8, !PT ;  /* 0x0000002040407812 */ /* 0x100fe200078ef807 */
[----:B------:R-:W-:Y:S01]  /*4ec0*/  IMAD.MOV.U32 R30, RZ, RZ, RZ ;  /* 0x000000ffff1e7224 */ /* 0x000fe200078e00ff */
[----:B------:R-:W-:Y:S01]  /*4ed0*/  LOP3.LUT R32, R32, 0x600000, RZ, 0xc0, !PT ;  /* 0x0060000020207812 */ /* 0x000fe200078ec0ff */
[----:B------:R-:W-:Y:S01]  /*4ee0*/  IMAD.MOV.U32 R75, RZ, RZ, RZ ;  /* 0x000000ffff4b7224 */ /* 0x000fe200078e00ff */
[----:B------:R-:W-:Y:S01]  /*4ef0*/  LOP3.LUT R5, R5, 0x8, R0, 0x78, !PT ;  /* 0x0000000805057812 */ /* 0x000fe200078e7800 */
[----:B------:R-:W4:Y:S01]  /*4f00*/  LDC R61, c[0x0][0xb20] ;  /* 0x0002c800ff3d7b82 */ /* 0x000f220000000800 */
[----:B------:R-:W3:Y:S01]  /*4f10*/  LDS R3, [UR48+0x140] ;  /* 0x00014030ff037984 */ /* 0x000ee20008000800 */
[----:B------:R-:W-:Y:S01]  /*4f20*/  LOP3.LUT R64, R64, 0x100, R7, 0xf8, !PT ;  /* 0x0000010040407812 */ /* 0x000fe200078ef807 */
[----:B------:R-:W-:Y:S01]  /*4f30*/  IMAD.U32 R66, RZ, RZ, UR4 ;  /* 0x00000004ff427e24 */ /* 0x000fe2000f8e00ff */
[----:B------:R-:W-:Y:S01]  /*4f40*/  LOP3.LUT R72, R72, 0x60, RZ, 0xc0, !PT ;  /* 0x0000006048487812 */ /* 0x000fe200078ec0ff */
[----:B------:R-:W1:Y:S01]  /*4f50*/  LDCU.64 UR52, c[0x0][0x348] ;  /* 0x00006900ff3477ac */ /* 0x000e620008000a00 */
[----:B------:R-:W-:-:S02]  /*4f60*/  LOP3.LUT R64, R64, R5, RZ, 0xfc, !PT ;  /* 0x0000000540407212 */ /* 0x000fc400078efcff */
[----:B------:R-:W1:Y:S01]  /*4f70*/  LDC R27, c[0x0][0xb30] ;  /* 0x0002cc00ff1b7b82 */ /* 0x000e620000000800 */
[----:B------:R-:W-:Y:S01]  /*4f80*/  SEL R71, R71, 0xffffffe0, !P0 ;  /* 0xffffffe047477807 */ /* 0x000fe20004000000 */
[----:B------:R-:W1:Y:S01]  /*4f90*/  LDCU.64 UR38, c[0x0][0x888] ;  /* 0x00011100ff2677ac */ /* 0x000e620008000a00 */
[----:B------:R-:W1:Y:S05]  /*4fa0*/  LDCU.64 UR44, c[0x0][0x890] ;  /* 0x00011200ff2c77ac */ /* 0x000e6a0008000a00 */
[----:B------:R-:W1:Y:S01]  /*4fb0*/  LDC.64 R56, c[0x0][0xb10] ;  /* 0x0002c400ff387b82 */ /* 0x000e620000000a00 */
[----:B------:R-:W-:Y:S01]  /*4fc0*/  UMOV UR49, URZ ;  /* 0x000000ff00317c82 */ /* 0x000fe20008000000 */
[----:B------:R-:W-:-:S06]  /*4fd0*/  UMOV UR51, URZ ;  /* 0x000000ff00337c82 */ /* 0x000fcc0008000000 */
[----:B------:R-:W1:Y:S08]  /*4fe0*/  LDC.64 R24, c[0x0][0xb18] ;  /* 0x0002c600ff187b82 */ /* 0x000e700000000a00 */
[----:B------:R-:W1:Y:S08]  /*4ff0*/  LDC.64 R22, c[0x0][0xb28] ;  /* 0x0002ca00ff167b82 */ /* 0x000e700000000a00 */
[----:B------:R-:W1:Y:S01]  /*5000*/  LDC.64 R54, c[0x0][0x8b0] ;  /* 0x00022c00ff367b82 */ /* 0x000e620000000a00 */
[----:B---3--:R-:W-:-:S07]  /*5010*/  IMAD.IADD R32, R3, 0x1, R32 ;  /* 0x0000000103207824 */ /* 0x008fce00078e0220 */
[----:B------:R-:W3:Y:S08]  /*5020*/  LDC.64 R52, c[0x0][0x8a8] ;  /* 0x00022a00ff347b82 */ /* 0x000ef00000000a00 */
[----:B--2-4-:R-:W1:Y:S02]  /*5030*/  LDC R62, c[0x0][0x374] ;  /* 0x0000dd00ff3e7b82 */ /* 0x014e640000000800 */
.L_x_126:
[C---:B------:R-:W-:Y:S02]  /*5040*/  LEA R0, R75.reuse, UR48, 0x3 ;  /* 0x000000304b007c11 */ /* 0x040fe4000f8e18ff */
[----:B------:R-:W-:Y:S02]  /*5050*/  SHF.L.U32 R3, R68, 0x1f, RZ ;  /* 0x0000001f44037819 */ /* 0x000fe400000006ff */
[----:B------:R-:W-:Y:S02]  /*5060*/  LEA R16, R75, UR48, 0x4 ;  /* 0x000000304b107c11 */ /* 0x000fe4000f8e20ff */
[----:B------:R-:W2:Y:S02]  /*5070*/  SYNCS.PHASECHK.TRANS64.TRYWAIT P0, [R0+URZ+0x90], R3 ;  /* 0x00009003000075a7 */ /* 0x000ea400080011ff */
[----:B-12---:R-:W-:Y:S05]  /*5080*/  @!P0 BRA `(.L_x_83) ;  /* 0x0000003800ac8947 */ /* 0x006fea0003800000 */
.L_x_174:
[----:B------:R-:W4:Y:S01]  /*5090*/  LDC.64 R12, c[0x0][0xb10] ;  /* 0x0002c400ff0c7b82 */ /* 0x000f220000000a00 */
[----:B------:R-:W3:Y:S01]  /*50a0*/  LDS.128 R16, [R16+0x120] ;  /* 0x0001200010107984 */ /* 0x000ee20000000c00 */
[----:B-1----:R-:W-:Y:S01]  /*50b0*/  ISETP.NE.AND P1, PT, R27, 0x1, PT ;  /* 0x000000011b00780c */ /* 0x002fe20003f25270 */
[----:B--2---:R-:W-:Y:S01]  /*50c0*/  VIADD R0, R0, 0xa0 ;  /* 0x000000a000007836 */ /* 0x004fe20000000000 */
[----:B------:R-:W-:Y:S04]  /*50d0*/  ISETP.GE.AND P0, PT, R26, 0x1, PT ;  /* 0x000000011a00780c */ /* 0x000fe80003f06270 */
[----:B------:R-:W1:Y:S01]  /*50e0*/  LDC.64 R10, c[0x0][0xb18] ;  /* 0x0002c600ff0a7b82 */ /* 0x000e620000000a00 */
[----:B------:R-:W-:Y:S01]  /*50f0*/  PRMT R0, RZ, 0x654, R0 ;  /* 0x00000654ff007816 */ /* 0x000fe20000000000 */
[----:B------:R-:W-:Y:S01]  /*5100*/  @!PT LDS RZ, [RZ] ;  /* 0x00000000fffff984 */ /* 0x000fe20000000800 */
[----:B------:R-:W-:Y:S01]  /*5110*/  @!PT LDS RZ, [RZ] ;  /* 0x00000000fffff984 */ /* 0x000fe20000000800 */
[----:B------:R-:W-:Y:S01]  /*5120*/  @!PT LDS RZ, [RZ] ;  /* 0x00000000fffff984 */ /* 0x000fe20000000800 */
[----:B------:R-:W-:Y:S01]  /*5130*/  @!PT LDS RZ, [RZ] ;  /* 0x00000000fffff984 */ /* 0x000fe20000000800 */
[----:B------:R2:W-:Y:S06]  /*5140*/  MEMBAR.ALL.CTA ;  /* 0x0000000000007992 */ /* 0x0005ec0000008000 */
[----:B--2---:R-:W2:Y:S01]  /*5150*/  FENCE.VIEW.ASYNC.S ;  /* 0x00000000000073c6 */ /* 0x004ea20000000000 */
[----:B------:R-:W1:Y:S08]  /*5160*/  @!P1 LDC R14, c[0x0][0xb20] ;  /* 0x0002c800ff0e9b82 */ /* 0x000e700000000800 */
[----:B------:R-:W1:Y:S01]  /*5170*/  @!P1 LDC R9, c[0x0][0xb0c] ;  /* 0x0002c300ff099b82 */ /* 0x000e620000000800 */
[----:B--2---:R2:W-:Y:S01]  /*5180*/  SYNCS.ARRIVE.TRANS64.RED.A1T0 RZ, [R0+URZ], RZ ;  /* 0x000000ff00ff79a7 */ /* 0x0045e200081004ff */
[----:B---3--:R-:W-:Y:S04]  /*5190*/  LOP3.LUT P4, RZ, R18, 0x1, RZ, 0xc0, !PT ;  /* 0x0000000112ff7812 */ /* 0x008fe8000788c0ff */
[----:B------:R-:W-:Y:S09]  /*51a0*/  P2R R73, PR, RZ, 0x10 ;  /* 0x00000010ff497803 */ /* 0x000ff20000000000 */
[----:B------:R-:W-:Y:S02]  /*51b0*/  @P4 MOV R31, R16 ;  /* 0x00000010001f4202 */ /* 0x000fe40000000f00 */
[----:B------:R-:W-:Y:S01]  /*51c0*/  @P4 LOP3.LUT R29, R17, 0xffff, RZ, 0xc0, !PT ;  /* 0x0000ffff111d4812 */ /* 0x000fe200078ec0ff */
[----:B--2-4-:R-:W-:Y:S06]  /*51d0*/  @!P0 BRA `(.L_x_84) ;  /* 0x0000000000a48947 */ /* 0x014fec0003800000 */
[----:B------:R-:W-:Y:S01]  /*51e0*/  IMAD.HI.U32 R36, R62, R25, RZ ;  /* 0x000000193e247227 */ /* 0x000fe200078e00ff */
[----:B------:R-:W-:Y:S02]  /*51f0*/  ISETP.NE.AND P0, PT, R24, 0x1, PT ;  /* 0x000000011800780c */ /* 0x000fe40003f05270 */
[----:B------:R-:W-:Y:S01]  /*5200*/  ISETP.NE.AND P2, PT, R26, 0x1, PT ;  /* 0x000000011a00780c */ /* 0x000fe20003f45270 */
[-C--:B------:R-:W-:Y:S01]  /*5210*/  IMAD.HI.U32 R34, R63, R56.reuse, RZ ;  /* 0x000000383f227227 */ /* 0x080fe200078e00ff */
[----:B------:R-:W-:Y:S02]  /*5220*/  SHF.R.U32.HI R37, RZ, R61, R36 ;  /* 0x0000003dff257219 */ /* 0x000fe40000011624 */
[----:B------:R-:W-:Y:S01]  /*5230*/  ISETP.NE.AND P3, PT, R28, 0x1, PT ;  /* 0x000000011c00780c */ /* 0x000fe20003f65270 */
[----:B------:R-:W-:Y:S01]  /*5240*/  IMAD.HI.U32 R40, R29, R25, RZ ;  /* 0x000000191d287227 */ /* 0x000fe200078e00ff */
[----:B------:R-:W-:Y:S02]  /*5250*/  SHF.R.U32.HI R34, RZ, R57, R34 ;  /* 0x00000039ff227219 */ /* 0x000fe40000011622 */
[----:B------:R-:W-:Y:S01]  /*5260*/  SEL R3, R62, R37, !P0 ;  /* 0x000000253e037207 */ /* 0x000fe20004000000 */
[----:B------:R-:W-:Y:S01]  /*5270*/  IMAD.HI.U32 R38, R31, R56, RZ ;  /* 0x000000381f267227 */ /* 0x000fe200078e00ff */
[----:B------:R-:W-:Y:S03]  /*5280*/  SEL R7, R63, R34, !P3 ;  /* 0x000000223f077207 */ /* 0x000fe60005800000 */
[-C--:B------:R-:W-:Y:S01]  /*5290*/  IMAD.HI.U32 R34, R3, R22.reuse, RZ ;  /* 0x0000001603227227 */ /* 0x080fe200078e00ff */
[----:B------:R-:W-:Y:S03]  /*52a0*/  SHF.R.U32.HI R38, RZ, R57, R38 ;  /* 0x00000039ff267219 */ /* 0x000fe60000011626 */
[----:B------:R-:W-:Y:S01]  /*52b0*/  IMAD.HI.U32 R36, R7, R22, RZ ;  /* 0x0000001607247227 */ /* 0x000fe200078e00ff */
[----:B------:R-:W-:Y:S02]  /*52c0*/  @P2 SHF.R.U32.HI R3, RZ, R23, R34 ;  /* 0x00000017ff032219 */ /* 0x000fe40000011622 */
[----:B------:R-:W-:Y:S02]  /*52d0*/  SHF.R.U32.HI R34, RZ, R61, R40 ;  /* 0x0000003dff227219 */ /* 0x000fe40000011628 */
[----:B------:R-:W-:Y:S01]  /*52e0*/  @P2 SHF.R.U32.HI R7, RZ, R23, R36 ;  /* 0x00000017ff072219 */ /* 0x000fe20000011624 */
[C---:B------:R-:W-:Y:S01]  /*52f0*/  IMAD R2, R26.reuse, R3, RZ ;  /* 0x000000031a027224 */ /* 0x040fe200078e02ff */
[----:B------:R-:W-:Y:S02]  /*5300*/  SEL R5, R29, R34, !P0 ;  /* 0x000000221d057207 */ /* 0x000fe40004000000 */
[----:B------:R-:W-:Y:S01]  /*5310*/  SEL R3, R31, R38, !P3 ;  /* 0x000000261f037207 */ /* 0x000fe20005800000 */
[----:B------:R-:W-:Y:S01]  /*5320*/  IMAD R4, R26, R7, RZ ;  /* 0x000000071a047224 */ /* 0x000fe200078e02ff */
[C---:B------:R-:W-:Y:S01]  /*5330*/  ISETP.GE.AND P0, PT, R5.reuse, R2, PT ;  /* 0x000000020500720c */ /* 0x040fe20003f06270 */
[----:B------:R-:W-:Y:S03]  /*5340*/  IMAD.HI.U32 R6, R5, R22, RZ ;  /* 0x0000001605067227 */ /* 0x000fe600078e00ff */
[----:B------:R-:W-:Y:S01]  /*5350*/  ISETP.GE.OR P0, PT, R3, R4, P0 ;  /* 0x000000040300720c */ /* 0x000fe20000706670 */
[----:B------:R-:W-:Y:S01]  /*5360*/  IMAD.MOV R4, RZ, RZ, -R3 ;  /* 0x000000ffff047224 */ /* 0x000fe200078e0a03 */
[-C--:B------:R-:W-:Y:S03]  /*5370*/  SHF.R.U32.HI R6, RZ, R23.reuse, R6 ;  /* 0x00000017ff067219 */ /* 0x080fe60000011606 */
[----:B------:R-:W-:Y:S01]  /*5380*/  IMAD R31, R28, R4, R31 ;  /* 0x000000041c1f7224 */ /* 0x000fe200078e021f */
[----:B------:R-:W-:Y:S05]  /*5390*/  SEL R15, R5, R6, !P2 ;  /* 0x00000006050f7207 */ /* 0x000fea0005000000 */
[----:B------:R-:W-:Y:S02]  /*53a0*/  IMAD.MOV R6, RZ, RZ, -R15 ;  /* 0x000000ffff067224 */ /* 0x000fe400078e0a0f */
[C---:B------:R-:W-:Y:S04]  /*53b0*/  @!P0 IMAD.HI.U32 R2, R3.reuse, R22, RZ ;  /* 0x0000001603028227 */ /* 0x040fe800078e00ff */
[----:B------:R-:W-:Y:S01]  /*53c0*/  IMAD R6, R26, R6, R5 ;  /* 0x000000061a067224 */ /* 0x000fe200078e0205 */
[----:B------:R-:W-:Y:S04]  /*53d0*/  @!P0 SHF.R.U32.HI R2, RZ, R23, R2 ;  /* 0x00000017ff028219 */ /* 0x000fe80000011602 */
[----:B------:R-:W-:Y:S02]  /*53e0*/  @!P0 SEL R0, R3, R2, !P2 ;  /* 0x0000000203008207 */ /* 0x000fe40005000000 */
[----:B------:R-:W-:Y:S02]  /*53f0*/  IADD3 R2, PT, PT, -R5, RZ, RZ ;  /* 0x000000ff05027210 */ /* 0x000fe40007ffe1ff */
[----:B------:R-:W-:Y:S01]  /*5400*/  @!P0 IADD3 R8, PT, PT, R15, -R0, RZ ;  /* 0x800000000f088210 */ /* 0x000fe20007ffe0ff */
[----:B------:R-:W-:Y:S02]  /*5410*/  @!P0 IMAD R0, R7, R6, R0 ;  /* 0x0000000607008224 */ /* 0x000fe400078e0200 */
[----:B------:R-:W-:Y:S02]  /*5420*/  IMAD R29, R24, R2, R29 ;  /* 0x00000002181d7224 */ /* 0x000fe400078e021d */
[----:B------:R-:W-:Y:S02]  /*5430*/  @!P0 IMAD R5, R8, R26, R3 ;  /* 0x0000001a08058224 */ /* 0x000fe400078e0203 */
[----:B------:R-:W-:Y:S04]  /*5440*/  @!P0 IMAD.MOV.U32 R3, RZ, RZ, R0 ;  /* 0x000000ffff038224 */ /* 0x000fe800078e0000 */
[----:B------:R-:W-:Y:S02]  /*5450*/  IMAD R31, R3, R28, R31 ;  /* 0x0000001c031f7224 */ /* 0x000fe400078e021f */
[----:B------:R-:W-:Y:S07]  /*5460*/  IMAD R29, R5, R24, R29 ;  /* 0x00000018051d7224 */ /* 0x000fee00078e021d */
.L_x_84:
[----:B-1----:R-:W-:Y:S01]  /*5470*/  @!P1 ISETP.NE.AND P0, PT, R10, 0x1, PT ;  /* 0x000000010a00980c */ /* 0x002fe20003f05270 */
[----:B------:R-:W-:Y:S01]  /*5480*/  @!P1 IMAD.HI.U32 R3, R29, R11, RZ ;  /* 0x0000000b1d039227 */ /* 0x000fe200078e00ff */
[----:B------:R-:W-:Y:S01]  /*5490*/  R2UR UR42, R21 ;  /* 0x00000000152a72ca */ /* 0x000fe200000e0000 */
[----:B------:R-:W-:Y:S01]  /*54a0*/  BSSY.RECONVERGENT B6, `(.L_x_85) ;  /* 0x0000031000067945 */ /* 0x000fe20003800200 */
[----:B------:R-:W-:Y:S01]  /*54b0*/  R2UR UR41, R20 ;  /* 0x00000000142972ca */ /* 0x000fe200000e0000 */
[----:B------:R-:W-:Y:S01]  /*54c0*/  @!P1 IMAD.HI.U32 R0, R31, R12, RZ ;  /* 0x0000000c1f009227 */ /* 0x000fe200078e00ff */
[----:B------:R-:W-:Y:S02]  /*54d0*/  @!P1 SHF.R.U32.HI R2, RZ, R14, R3 ;  /* 0x0000000eff029219 */ /* 0x000fe40000011603 */
[----:B------:R-:W-:Y:S01]  /*54e0*/  @!P1 ISETP.NE.AND P2, PT, R9, 0x1, PT ;  /* 0x000000010900980c */ /* 0x000fe20003f45270 */
[----:B------:R-:W-:Y:S01]  /*54f0*/  VIADD R75, R75, 0x1 ;  /* 0x000000014b4b7836 */ /* 0x000fe20000000000 */
[----:B------:R-:W-:Y:S02]  /*5500*/  @!P1 SEL R2, R29, R2, !P0 ;  /* 0x000000021d029207 */ /* 0x000fe40004000000 */
[----:B------:R-:W-:Y:S02]  /*5510*/  @!P1 SHF.R.U32.HI R0, RZ, R13, R0 ;  /* 0x0000000dff009219 */ /* 0x000fe40000011600 */
[----:B------:R-:W-:Y:S01]  /*5520*/  LOP3.LUT P0, RZ, R66, 0x1b0, RZ, 0xc0, !PT ;  /* 0x000001b042ff7812 */ /* 0x000fe2000780c0ff */
[----:B------:R-:W-:Y:S01]  /*5530*/  USHF.L.U32 UR42, UR42, 0x6, URZ ;  /* 0x000000062a2a7899 */ /* 0x000fe200080006ff */
[----:B------:R-:W-:Y:S01]  /*5540*/  @!P1 SEL R3, R31, R0, !P2 ;  /* 0x000000001f039207 */ /* 0x000fe20005000000 */
[----:B------:R-:W-:Y:S01]  /*5550*/  USHF.L.U32 UR41, UR41, 0x7, URZ ;  /* 0x0000000729297899 */ /* 0x000fe200080006ff */
[----:B------:R-:W-:Y:S03]  /*5560*/  @P4 SHF.R.U32.HI R67, RZ, 0x10, R17 ;  /* 0x00000010ff434819 */ /* 0x000fe60000011611 */
[----:B------:R-:W-:Y:S02]  /*5570*/  @!P1 IMAD.IADD R0, R2, 0x1, -R3 ;  /* 0x0000000102009824 */ /* 0x000fe400078e0a03 */
[----:B------:R-:W-:Y:S02]  /*5580*/  @!P1 IMAD.IADD R2, R3, 0x1, -R2 ;  /* 0x0000000103029824 */ /* 0x000fe400078e0a02 */
[----:B------:R-:W-:Y:S02]  /*5590*/  @!P1 IMAD R31, R0, R9, R31 ;  /* 0x00000009001f9224 */ /* 0x000fe400078e021f */
[----:B------:R-:W-:Y:S01]  /*55a0*/  @!P1 IMAD R29, R2, R10, R29 ;  /* 0x0000000a021d9224 */ /* 0x000fe200078e021d */
[----:B------:R-:W-:Y:S06]  /*55b0*/  @!P0 BRA `(.L_x_86) ;  /* 0x00000000007c8947 */ /* 0x000fec0003800000 */
[----:B------:R-:W1:Y:S01]  /*55c0*/  LDCU.64 UR8, c[0x4][0x80] ;  /* 0x01001000ff0877ac */ /* 0x000e620008000a00 */
[----:B------:R-:W-:Y:S01]  /*55d0*/  MOV R2, 0x0 ;  /* 0x0000000000027802 */ /* 0x000fe20000000f00 */
[----:B------:R-:W-:Y:S02]  /*55e0*/  HFMA2 R12, -RZ, RZ, 0, 5.9604644775390625e-08 ;  /* 0x00000001ff0c7431 */ /* 0x000fe400000001ff */
[----:B------:R-:W-:Y:S01]  /*55f0*/  IMAD.MOV.U32 R8, RZ, RZ, 0x70 ;  /* 0x00000070ff087424 */ /* 0x000fe200078e00ff */
[----:B------:R2:W3:Y:S01]  /*5600*/  LDC.64 R14, c[0x4][R2] ;  /* 0x01000000020e7b82 */ /* 0x0004e20000000a00 */
[----:B------:R-:W4:Y:S01]  /*5610*/  LDCU.64 UR6, c[0x4][0x88] ;  /* 0x01001100ff0677ac */ /* 0x000f220008000a00 */
[----:B------:R-:W-:Y:S01]  /*5620*/  IMAD.MOV.U32 R13, RZ, RZ, RZ ;  /* 0x000000ffff0d7224 */ /* 0x000fe200078e00ff */
[----:B------:R-:W2:Y:S01]  /*5630*/  LDCU.64 UR4, c[0x4][0x8] ;  /* 0x01000100ff0477ac */ /* 0x000ea20008000a00 */
[----:B-1----:R-:W-:Y:S01]  /*5640*/  MOV R5, UR9 ;  /* 0x0000000900057c02 */ /* 0x002fe20008000f00 */
[----:B------:R-:W-:Y:S01]  /*5650*/  IMAD.U32 R4, RZ, RZ, UR8 ;  /* 0x00000008ff047e24 */ /* 0x000fe2000f8e00ff */
[----:B----4-:R-:W-:Y:S01]  /*5660*/  MOV R7, UR7 ;  /* 0x0000000700077c02 */ /* 0x010fe20008000f00 */
[----:B------:R-:W-:Y:S01]  /*5670*/  IMAD.U32 R6, RZ, RZ, UR6 ;  /* 0x00000006ff067e24 */ /* 0x000fe2000f8e00ff */
[----:B--2---:R-:W-:Y:S01]  /*5680*/  MOV R11, UR5 ;  /* 0x00000005000b7c02 */ /* 0x004fe20008000f00 */
[----:B------:R-:W-:Y:S02]  /*5690*/  IMAD.U32 R10, RZ, RZ, UR4 ;  /* 0x00000004ff0a7e24 */ /* 0x000fe4000f8e00ff */
[----:B------:R-:W-:Y:S07]  /*56a0*/  LEPC R20, `(.L_x_87) ;  /* 0x000000001014794e */ /* 0x000fee0000000000 */
[----:B---3-5:R-:W-:Y:S05]  /*56b0*/  CALL.ABS.NOINC R14 ;  /* 0x000000000e007343 */ /* 0x028fea0003c00000 */
.L_x_87:
[----:B------:R-:W1:Y:S01]  /*56c0*/  LDCU.64 UR8, c[0x4][0x80] ;  /* 0x01001000ff0877ac */ /* 0x000e620008000a00 */
[----:B------:R-:W2:Y:S01]  /*56d0*/  LDC.64 R2, c[0x4][R2] ;  /* 0x0100000002027b82 */ /* 0x000ea20000000a00 */
[----:B------:R-:W-:Y:S02]  /*56e0*/  HFMA2 R12, -RZ, RZ, 0, 5.9604644775390625e-08 ;  /* 0x00000001ff0c7431 */ /* 0x000fe400000001ff */
[----:B------:R-:W-:Y:S02]  /*56f0*/  IMAD.MOV.U32 R8, RZ, RZ, 0x70 ;  /* 0x00000070ff087424 */ /* 0x000fe400078e00ff */
[----:B------:R-:W-:Y:S01]  /*5700*/  IMAD.MOV.U32 R13, RZ, RZ, RZ ;  /* 0x000000ffff0d7224 */ /* 0x000fe200078e00ff */
[----:B------:R-:W3:Y:S01]  /*5710*/  LDCU.64 UR6, c[0x4][0x88] ;  /* 0x01001100ff0677ac */ /* 0x000ee20008000a00 */
[----:B------:R-:W4:Y:S01]  /*5720*/  LDCU.64 UR4, c[0x4][0x8] ;  /* 0x01000100ff0477ac */ /* 0x000f220008000a00 */
[----:B-1----:R-:W-:Y:S02]  /*5730*/  MOV R4, UR8 ;  /* 0x0000000800047c02 */ /* 0x002fe40008000f00 */
[----:B------:R-:W-:Y:S02]  /*5740*/  MOV R5, UR9 ;  /* 0x0000000900057c02 */ /* 0x000fe40008000f00 */
[----:B---3--:R-:W-:Y:S01]  /*5750*/  MOV R7, UR7 ;  /* 0x0000000700077c02 */ /* 0x008fe20008000f00 */
[----:B------:R-:W-:Y:S01]  /*5760*/  IMAD.U32 R6, RZ, RZ, UR6 ;  /* 0x00000006ff067e24 */ /* 0x000fe2000f8e00ff */
[----:B----4-:R-:W-:Y:S01]  /*5770*/  MOV R11, UR5 ;  /* 0x00000005000b7c02 */ /* 0x010fe20008000f00 */
[----:B------:R-:W-:Y:S02]  /*5780*/  IMAD.U32 R10, RZ, RZ, UR4 ;  /* 0x00000004ff0a7e24 */ /* 0x000fe4000f8e00ff */
[----:B------:R-:W-:Y:S07]  /*5790*/  LEPC R20, `(.L_x_86) ;  /* 0x000000001014794e */ /* 0x000fee0000000000 */
[----:B--2---:R-:W-:Y:S05]  /*57a0*/  CALL.ABS.NOINC R2 ;  /* 0x0000000002007343 */ /* 0x004fea0003c00000 */
.L_x_86:
[----:B------:R-:W-:Y:S05]  /*57b0*/  BSYNC.RECONVERGENT B6 ;  /* 0x0000000000067941 */ /* 0x000fea0003800200 */
.L_x_85:
[----:B------:R-:W-:Y:S01]  /*57c0*/  ISETP.NE.U32.AND P4, PT, R54, RZ, PT ;  /* 0x000000ff3600720c */ /* 0x000fe20003f85070 */
[----:B------:R-:W-:Y:S01]  /*57d0*/  UISETP.NE.AND UP2, UPT, UR50, URZ, UPT ;  /* 0x000000ff3200728c */ /* 0x000fe2000bf45270 */
[----:B------:R-:W-:Y:S01]  /*57e0*/  ISETP.NE.U32.AND P2, PT, RZ, UR38, PT ;  /* 0x00000026ff007c0c */ /* 0x000fe2000bf45070 */
[----:B------:R-:W-:Y:S01]  /*57f0*/  UISETP.NE.U32.AND UP1, UPT, UR44, URZ, UPT ;  /* 0x000000ff2c00728c */ /* 0x000fe2000bf25070 */
[----:B------:R-:W-:Y:S01]  /*5800*/  ISETP.NE.AND.EX P4, PT, R55, RZ, PT, P4 ;  /* 0x000000ff3700720c */ /* 0x000fe20003f85340 */
[----:B------:R-:W-:Y:S01]  /*5810*/  UPLOP3.LUT UP0, UPT, UPT, UPT, UPT, 0x40, 0x4 ;  /* 0x000000000004789c */ /* 0x000fe20003f0e870 */
[----:B------:R-:W-:Y:S01]  /*5820*/  ISETP.NE.AND.EX P2, PT, RZ, UR39, PT, P2 ;  /* 0x00000027ff007c0c */ /* 0x000fe2000bf45320 */
[----:B------:R-:W-:Y:S01]  /*5830*/  UISETP.NE.AND.EX UP1, UPT, UR45, URZ, UPT, UP1 ;  /* 0x000000ff2d00728c */ /* 0x000fe2000bf25310 */
[----:B------:R-:W-:Y:S04]  /*5840*/  PLOP3.LUT P1, PT, PT, PT, UP2, 0x80, 0x8 ;  /* 0x000000000008781c */ /* 0x000fe80003f2f028 */
[----:B------:R-:W-:Y:S06]  /*5850*/  @UP2 UPLOP3.LUT UP0, UPT, UPT, UPT, UP1, 0x80, 0x8 ;  /* 0x000000000008289c */ /* 0x000fec0003f0f010 */
[----:B------:R-:W-:Y:S01]  /*5860*/  PLOP3.LUT P0, PT, PT, PT, UP0, 0x80, 0x8 ;  /* 0x000000000008781c */ /* 0x000fe20003f0f008 */
[----:B------:R-:W-:Y:S01]  /*5870*/  @!UPT UIADD3 URZ, UPT, UPT, URZ, URZ, URZ ;  /* 0x000000fffffff290 */ /* 0x000fe2000fffe0ff */
[----:B------:R-:W-:Y:S11]  /*5880*/  BRA.U !UP1, `(.L_x_88) ;  /* 0x0000000109387547 */ /* 0x000ff6000b800000 */
[----:B------:R-:W-:Y:S01]  /*5890*/  UISETP.NE.U32.AND UP0, UPT, UR38, URZ, UPT ;  /* 0x000000ff2600728c */ /* 0x000fe2000bf05070 */
[----:B------:R-:W-:Y:S02]  /*58a0*/  HFMA2 R0, -RZ, RZ, 0, 5.9604644775390625e-08 ;  /* 0x00000001ff007431 */ /* 0x000fe400000001ff */
[----:B------:R-:W-:Y:S01]  /*58b0*/  IMAD.MOV.U32 R59, RZ, RZ, 0x1 ;  /* 0x00000001ff3b7424 */ /* 0x000fe200078e00ff */
[----:B------:R-:W-:Y:S06]  /*58c0*/  UISETP.NE.AND.EX UP0, UPT, UR39, URZ, UPT, UP0 ;  /* 0x000000ff2700728c */ /* 0x000fec000bf05300 */
[----:B------:R-:W-:Y:S05]  /*58d0*/  PLOP3.LUT P3, PT, PT, PT, UP0, 0x80, 0x8 ;  /* 0x000000000008781c */ /* 0x000fea0003f6f008 */
[----:B------:R-:W1:Y:S01]  /*58e0*/  @UP0 LDCU.64 UR6, c[0x0][0x888] ;  /* 0x00011100ff0607ac */ /* 0x000e620008000a00 */
[----:B------:R-:W-:Y:S07]  /*58f0*/  @UP0 UIMAD UR4, UR36, UR44, URZ ;  /* 0x0000002c240402a4 */ /* 0x000fee000f8e02ff */
[----:B------:R-:W-:Y:S01]  /*5900*/  @!P3 PRMT R59, R0, 0x7610, R59 ;  /* 0x00007610003bb816 */ /* 0x000fe2000000003b */
[----:B-1----:R-:W-:Y:S03]  /*5910*/  @UP0 UIMAD.WIDE UR6, UR4, 0x4, UR6 ;  /* 0x00000004040608a5 */ /* 0x002fe6000f8e0206 */
[----:B------:R-:W1:Y:S03]  /*5920*/  @!UP0 LDCU UR4, c[0x0][0x880] ;  /* 0x00011000ff0487ac */ /* 0x000e660008000800 */
[----:B------:R-:W-:Y:S01]  /*5930*/  IMAD.U32 R2, RZ, RZ, UR6 ;  /* 0x00000006ff027e24 */ /* 0x000fe2000f8e00ff */
[----:B------:R-:W-:Y:S05]  /*5940*/  MOV R3, UR7 ;  /* 0x0000000700037c02 */ /* 0x000fea0008000f00 */
[----:B-----5:R2:W5:Y:S02]  /*5950*/  @P3 LDG.E R35, desc[UR46][R2.64] ;  /* 0x0000002e02233981 */ /* 0x020564000c1e1900 */
[----:B-12---:R-:W-:Y:S02]  /*5960*/  @!P3 IMAD.U32 R35, RZ, RZ, UR4 ;  /* 0x00000004ff23be24 */ /* 0x006fe4000f8e00ff */
.L_x_88:
[----:B------:R-:W-:Y:S05]  /*5970*/  @!P4 BRA `(.L_x_89) ;  /* 0x000000000020c947 */ /* 0x000fea0003800000 */
[----:B------:R-:W-:Y:S04]  /*5980*/  ISETP.NE.U32.AND P3, PT, R52, RZ, PT ;  /* 0x000000ff3400720c */ /* 0x000fe80003f65070 */
[----:B------:R-:W-:Y:S11]  /*5990*/  ISETP.NE.AND.EX P3, PT, R53, RZ, PT, P3 ;  /* 0x000000ff3500720c */ /* 0x000ff60003f65330 */
[----:B------:R-:W-:Y:S02]  /*59a0*/  @!UPT UIADD3 URZ, UPT, UPT, URZ, URZ, URZ ;  /* 0x000000fffffff290 */ /* 0x000fe4000fffe0ff */
[----:B------:R-:W1:Y:S01]  /*59b0*/  @P3 LDC.64 R2, c[0x0][0x8a8] ;  /* 0x00022a00ff023b82 */ /* 0x000e620000000a00 */
[----:B------:R-:W-:Y:S04]  /*59c0*/  @P3 IMAD R0, R54, UR36, RZ ;  /* 0x0000002436003c24 */ /* 0x000fe8000f8e02ff */
[----:B-1----:R-:W-:Y:S05]  /*59d0*/  @P3 IMAD.WIDE R2, R0, 0x4, R2 ;  /* 0x0000000400023825 */ /* 0x002fea00078e0202 */
[----:B-----5:R1:W5:Y:S02]  /*59e0*/  @P3 LDG.E R33, desc[UR46][R2.64] ;  /* 0x0000002e02213981 */ /* 0x020364000c1e1900 */
[----:B-1----:R-:W2:Y:S02]  /*59f0*/  @!P3 LDC R33, c[0x0][0x8a0] ;  /* 0x00022800ff21bb82 */ /* 0x002ea40000000800 */
.L_x_89:
[----:B-----5:R-:W-:Y:S01]  /*5a00*/  FSETP.NEU.AND P3, PT, R35, RZ, PT ;  /* 0x000000ff2300720b */ /* 0x020fe20003f6d000 */
[----:B------:R-:W-:Y:S01]  /*5a10*/  IMAD.SHL.U32 R80, R64, 0x2, RZ ;  /* 0x0000000240507824 */ /* 0x000fe200078e00ff */
[----:B------:R-:W-:Y:S01]  /*5a20*/  SEL R7, RZ, 0xffffffff, P2 ;  /* 0xffffffffff077807 */ /* 0x000fe20001000000 */
[----:B------:R-:W-:Y:S01]  /*5a30*/  BSSY B1, `(.L_x_90) ;  /* 0x0000036000017945 */ /* 0x000fe20003800000 */
[----:B------:R-:W-:Y:S01]  /*5a40*/  @P1 LOP3.LUT P2, RZ, R59, 0xff, RZ, 0xc0, !PT ;  /* 0x000000ff3bff1812 */ /* 0x000fe2000784c0ff */
[----:B------:R-:W-:Y:S01]  /*5a50*/  VIADD R78, R80, UR48 ;  /* 0x00000030504e7c36 */ /* 0x000fe20008000000 */
[----:B------:R-:W-:Y:S01]  /*5a60*/  @P1 SEL R2, RZ, 0xffffffff, P3 ;  /* 0xffffffffff021807 */ /* 0x000fe20001800000 */
[----:B------:R-:W-:Y:S01]  /*5a70*/  IMAD.MOV.U32 R81, RZ, RZ, 0x1 ;  /* 0x00000001ff517424 */ /* 0x000fe200078e00ff */
[----:B------:R-:W-:Y:S01]  /*5a80*/  LOP3.LUT R70, R70, 0x1, RZ, 0x3c, !PT ;  /* 0x0000000146467812 */ /* 0x000fe200078e3cff */
[----:B------:R-:W-:Y:S01]  /*5a90*/  IMAD.MOV.U32 R39, RZ, RZ, RZ ;  /* 0x000000ffff277224 */ /* 0x000fe200078e00ff */
[----:B------:R-:W-:Y:S02]  /*5aa0*/  @P0 SEL R2, R7, R2, !P2 ;  /* 0x0000000207020207 */ /* 0x000fe40005000000 */
[----:B------:R-:W-:Y:S02]  /*5ab0*/  CS2R R50, SRZ ;  /* 0x0000000000327805 */ /* 0x000fe4000001ff00 */
[----:B------:R-:W-:Y:S02]  /*5ac0*/  LEA R79, R30, UR48, 0x3 ;  /* 0x000000301e4f7c11 */ /* 0x000fe4000f8e18ff */
[----:B------:R-:W-:Y:S02]  /*5ad0*/  CS2R R48, SRZ ;  /* 0x0000000000307805 */ /* 0x000fe4000001ff00 */
[----:B------:R-:W-:Y:S02]  /*5ae0*/  @P1 LOP3.LUT R2, R2, 0x1, RZ, 0xc0, !PT ;  /* 0x0000000102021812 */ /* 0x000fe400078ec0ff */
[----:B------:R-:W-:Y:S02]  /*5af0*/  CS2R R42, SRZ ;  /* 0x00000000002a7805 */ /* 0x000fe4000001ff00 */
[----:B------:R-:W-:Y:S02]  /*5b00*/  SHF.L.U32 R0, R69, 0x1f, RZ ;  /* 0x0000001f45007819 */ /* 0x000fe400000006ff */
[----:B------:R-:W-:Y:S02]  /*5b10*/  CS2R R40, SRZ ;  /* 0x0000000000287805 */ /* 0x000fe4000001ff00 */
[----:B------:R-:W-:Y:S01]  /*5b20*/  ISETP.NE.U32.OR P5, PT, R2, 0x1, !P1 ;  /* 0x000000010200780c */ /* 0x000fe20004fa5470 */
[----:B------:R-:W-:Y:S01]  /*5b30*/  IMAD.IADD R77, R71, 0x1, R78 ;  /* 0x00000001474d7824 */ /* 0x000fe200078e024e */
[----:B------:R-:W-:Y:S02]  /*5b40*/  PLOP3.LUT P2, PT, PT, PT, UP1, 0x80, 0x8 ;  /* 0x000000000008781c */ /* 0x000fe40003f4f018 */
[----:B------:R-:W-:Y:S02]  /*5b50*/  LEA.HI R5, R30, R30, RZ, 0x1 ;  /* 0x0000001e1e057211 */ /* 0x000fe400078f08ff */
[----:B------:R-:W-:Y:S02]  /*5b60*/  LOP3.LUT P4, R74, R59, 0xff, RZ, 0xc0, !PT ;  /* 0x000000ff3b4a7812 */ /* 0x000fe4000788c0ff */
[----:B------:R-:W-:Y:S01]  /*5b70*/  SEL R2, RZ, 0xffffffff, P3 ;  /* 0xffffffffff027807 */ /* 0x000fe20001800000 */
[C---:B------:R-:W-:Y:S01]  /*5b80*/  IMAD.SHL.U32 R3, R5.reuse, 0x40, RZ ;  /* 0x0000004005037824 */ /* 0x040fe200078e00ff */
[----:B------:R-:W-:Y:S02]  /*5b90*/  LOP3.LUT R5, R5, 0xffe, RZ, 0xc0, !PT ;  /* 0x00000ffe05057812 */ /* 0x000fe400078ec0ff */
[----:B------:R-:W-:Y:S02]  /*5ba0*/  P2R R76, PR, RZ, 0x20 ;  /* 0x00000020ff4c7803 */ /* 0x000fe40000000000 */
[----:B------:R-:W-:Y:S01]  /*5bb0*/  @P5 SHF.L.U32 R4, R70, 0x1f, RZ ;  /* 0x0000001f46045819 */ /* 0x000fe200000006ff */
[----:B------:R-:W-:Y:S01]  /*5bc0*/  IMAD.IADD R34, R30, 0x1, -R5 ;  /* 0x000000011e227824 */ /* 0x000fe200078e0a05 */
[----:B------:R-:W-:Y:S02]  /*5bd0*/  @P2 SEL R2, R7, R2, !P4 ;  /* 0x0000000207022207 */ /* 0x000fe40006000000 */
[----:B------:R-:W1:Y:S01]  /*5be0*/  @P5 SYNCS.PHASECHK.TRANS64.TRYWAIT P1, [UR48+0x40], R4 ;  /* 0x00004004ff0055a7 */ /* 0x000e620008021130 */
[----:B------:R-:W-:Y:S02]  /*5bf0*/  LOP3.LUT R3, R3, 0xffffff80, RZ, 0xc0, !PT ;  /* 0xffffff8003037812 */ /* 0x000fe400078ec0ff */
[----:B------:R-:W-:Y:S03]  /*5c00*/  LOP3.LUT R2, R2, 0x1, RZ, 0xc0, !PT ;  /* 0x0000000102027812 */ /* 0x000fe600078ec0ff */
[----:B------:R-:W-:Y:S01]  /*5c10*/  IMAD.IADD R3, R32, 0x1, R3 ;  /* 0x0000000120037824 */ /* 0x000fe200078e0203 */
[----:B------:R-:W-:Y:S03]  /*5c20*/  ISETP.NE.U32.AND P2, PT, R2, 0x1, PT ;  /* 0x000000010200780c */ /* 0x000fe60003f45070 */
[----:B------:R-:W-:Y:S01]  /*5c30*/  IMAD R34, R34, 0x100000, R3 ;  /* 0x0010000022227824 */ /* 0x000fe200078e0203 */
[----:B------:R-:W-:Y:S01]  /*5c40*/  P2R R82, PR, RZ, 0x4 ;  /* 0x00000004ff527803 */ /* 0x000fe20000000000 */
[----:B------:R3:W4:Y:S01]  /*5c50*/  SYNCS.PHASECHK.TRANS64.TRYWAIT P0, [R79+URZ+0xb0], R0 ;  /* 0x0000b0004f0075a7 */ /* 0x00072200080011ff */
[----:B-1----:R-:W-:Y:S01]  /*5c60*/  @P5 SEL R81, RZ, 0x1, !P1 ;  /* 0x00000001ff515807 */ /* 0x002fe20004800000 */
[----:B---3--:R-:W-:Y:S06]  /*5c70*/  @!P5 BRA `(.L_x_91) ;  /* 0x000000000044d947 */ /* 0x008fec0003800000 */
[----:B------:R-:W-:Y:S01]  /*5c80*/  IMAD.MOV.U32 R50, RZ, RZ, RZ ;  /* 0x000000ffff327224 */ /* 0x000fe200078e00ff */
[----:B------:R-:W-:Y:S01]  /*5c90*/  ISETP.NE.AND P1, PT, R81, RZ, PT ;  /* 0x000000ff5100720c */ /* 0x000fe20003f25270 */
[----:B------:R-:W-:Y:S01]  /*5ca0*/  BSSY B0, `(.L_x_92) ;  /* 0x0000008000007945 */ /* 0x000fe20003800000 */
[----:B------:R-:W-:Y:S02]  /*5cb0*/  CS2R R42, SRZ ;  /* 0x00000000002a7805 */ /* 0x000fe4000001ff00 */
[----:B------:R-:W-:Y:S02]  /*5cc0*/  CS2R R40, SRZ ;  /* 0x0000000000287805 */ /* 0x000fe4000001ff00 */
[----:B------:R-:W-:Y:S07]  /*5cd0*/  CS2R R48, SRZ ;  /* 0x0000000000307805 */ /* 0x000fee000001ff00 */
[----:B------:R-:W-:Y:S05]  /*5ce0*/  @P1 BRA `(.L_x_93) ;  /* 0x00000000000c1947 */ /* 0x000fea0003800000 */
[----:B------:R-:W-:Y:S04]  /*5cf0*/  SHF.L.U32 R3, R70, 0x1f, RZ ;  /* 0x0000001f46037819 */ /* 0x000fe800000006ff */
[----:B------:R-:W1:Y:S02]  /*5d00*/  SYNCS.PHASECHK.TRANS64.TRYWAIT P1, [UR48+0x40], R3 ;  /* 0x00004003ff0075a7 */ /* 0x000e640008021130 */
[----:B-1----:R-:W-:Y:S05]  /*5d10*/  @!P1 BRA `(.L_x_94) ;  /* 0x0000002c009c9947 */ /* 0x002fea0003800000 */
.L_x_93:
[----:B------:R-:W-:Y:S05]  /*5d20*/  BSYNC B0 ;  /* 0x0000000000007941 */ /* 0x000fea0003800000 */
.L_x_92:
[----:B------:R-:W-:Y:S01]  /*5d30*/  ISETP.NE.AND P1, PT, R82, RZ, PT ;  /* 0x000000ff5200720c */ /* 0x000fe20003f25270 */
[----:B------:R-:W-:Y:S11]  /*5d40*/  HFMA2 R39, -RZ, RZ, 0, 5.9604644775390625e-08 ;  /* 0x00000001ff277431 */ /* 0x000ff600000001ff */
[----:B------:R-:W-:Y:S01]  /*5d50*/  @!UPT UIADD3 URZ, UPT, UPT, URZ, URZ, URZ ;  /* 0x000000fffffff290 */ /* 0x000fe2000fffe0ff */
[----:B------:R-:W-:Y:S05]  /*5d60*/  @P1 WARPSYNC.ALL ;  /* 0x0000000000001948 */ /* 0x000fea0003800000 */
[----:B------:R3:W1:Y:S04]  /*5d70*/  @P1 LDSM.16.M88.4 R40, [R80+UR48+0x200] ;  /* 0x000200305028183b */ /* 0x0006680008000200 */
[----:B------:R3:W1:Y:S02]  /*5d80*/  @P1 LDSM.16.M88.4 R48, [R77+0x200] ;  /* 0x000200004d30183b */ /* 0x0006640000000200 */
.L_x_91:
[----:B------:R-:W-:Y:S05]  /*5d90*/  BSYNC B1 ;  /* 0x0000000000017941 */ /* 0x000fea0003800000 */
.L_x_90:
[----:B-1----:R-:W-:Y:S04]  /*5da0*/  SHF.R.U32.HI R2, RZ, 0x15, R34 ;  /* 0x00000015ff027819 */ /* 0x002fe80000011622 */
[----:B------:R-:W-:Y:S01]  /*5db0*/  LOP3.LUT P1, RZ, R2, 0x3, R65, 0x48, !PT ;  /* 0x0000000302ff7812 */ /* 0x000fe20007824841 */
[----:B------:R-:W-:Y:S01]  /*5dc0*/  @!UPT UIADD3 URZ, UPT, UPT, URZ, URZ, URZ ;  /* 0x000000fffffff290 */ /* 0x000fe2000fffe0ff */
[----:B----4-:R-:W-:Y:S11]  /*5dd0*/  @P0 BRA `(.L_x_95) ;  /* 0x0000000000080947 */ /* 0x010ff60003800000 */
[----:B------:R-:W1:Y:S02]  /*5de0*/  SYNCS.PHASECHK.TRANS64.TRYWAIT P0, [R79+URZ+0xb0], R0 ;  /* 0x0000b0004f0075a7 */ /* 0x000e6400080011ff */
[----:B-1----:R-:W-:Y:S05]  /*5df0*/  @!P0 BRA `(.L_x_96) ;  /* 0x0000002c007c8947 */ /* 0x002fea0003800000 */
.L_x_95:
[----:B------:R-:W-:Y:S05]  /*5e00*/  @!P1 BRA `(.L_x_97) ;  /* 0x0000000000409947 */ /* 0x000fea0003800000 */
[----:B------:R-:W4:Y:S01]  /*5e10*/  LDCU.64 UR8, c[0x4][0x70] ;  /* 0x01000e00ff0877ac */ /* 0x000f220008000a00 */
[----:B------:R-:W-:Y:S01]  /*5e20*/  MOV R3, 0x0 ;  /* 0x0000000000037802 */ /* 0x000fe20000000f00 */
[----:B------:R-:W-:Y:S02]  /*5e30*/  HFMA2 R12, -RZ, RZ, 0, 5.9604644775390625e-08 ;  /* 0x00000001ff0c7431 */ /* 0x000fe400000001ff */
[----:B------:R-:W-:Y:S02]  /*5e40*/  IMAD.MOV.U32 R8, RZ, RZ, 0x192 ;  /* 0x00000192ff087424 */ /* 0x000fe400078e00ff */
[----:B------:R-:W-:Y:S01]  /*5e50*/  IMAD.MOV.U32 R13, RZ, RZ, RZ ;  /* 0x000000ffff0d7224 */ /* 0x000fe200078e00ff */
[----:B------:R-:W5:Y:S01]  /*5e60*/  LDCU.64 UR6, c[0x4][0x78] ;  /* 0x01000f00ff0677ac */ /* 0x000f620008000a00 */
[----:B------:R-:W1:Y:S01]  /*5e70*/  LDC.64 R2, c[0x4][R3] ;  /* 0x0100000003027b82 */ /* 0x000e620000000a00 */
[----:B------:R-:W2:Y:S01]  /*5e80*/  LDCU.64 UR4, c[0x4][0x10] ;  /* 0x01000200ff0477ac */ /* 0x000ea20008000a00 */
[----:B----4-:R-:W-:Y:S01]  /*5e90*/  MOV R5, UR9 ;  /* 0x0000000900057c02 */ /* 0x010fe20008000f00 */
[----:B------:R-:W-:Y:S01]  /*5ea0*/  IMAD.U32 R4, RZ, RZ, UR8 ;  /* 0x00000008ff047e24 */ /* 0x000fe2000f8e00ff */
[----:B-----5:R-:W-:Y:S01]  /*5eb0*/  MOV R7, UR7 ;  /* 0x0000000700077c02 */ /* 0x020fe20008000f00 */
[----:B------:R-:W-:Y:S01]  /*5ec0*/  IMAD.U32 R6, RZ, RZ, UR6 ;  /* 0x00000006ff067e24 */ /* 0x000fe2000f8e00ff */
[----:B--2---:R-:W-:Y:S01]  /*5ed0*/  MOV R11, UR5 ;  /* 0x00000005000b7c02 */ /* 0x004fe20008000f00 */
[----:B------:R-:W-:Y:S02]  /*5ee0*/  IMAD.U32 R10, RZ, RZ, UR4 ;  /* 0x00000004ff0a7e24 */ /* 0x000fe4000f8e00ff */
[----:B------:R-:W-:Y:S07]  /*5ef0*/  LEPC R20, `(.L_x_97) ;  /* 0x000000001014794e */ /* 0x000fee0000000000 */
[----:B-1-3--:R-:W-:Y:S05]  /*5f00*/  CALL.ABS.NOINC R2 ;  /* 0x0000000002007343 */ /* 0x00afea0003c00000 */
.L_x_97:
[----:B------:R-:W-:Y:S01]  /*5f10*/  SHF.L.U32 R20, R40, 0x10, RZ ;  /* 0x0000001028147819 */ /* 0x000fe200000006ff */
[----:B------:R-:W-:Y:S05]  /*5f20*/  WARPSYNC.ALL ;  /* 0x0000000000007948 */ /* 0x000fea0003800000 */
[----:B------:R-:W-:Y:S01]  /*5f30*/  R2UR UR4, R34 ;  /* 0x00000000220472ca */ /* 0x000fe200000e0000 */
[----:B------:R-:W-:Y:S01]  /*5f40*/  BSSY.RECONVERGENT B0, `(.L_x_98) ;  /* 0x000004e000007945 */ /* 0x000fe20003800200 */
[----:B------:R-:W-:Y:S02]  /*5f50*/  LOP3.LUT R21, R40, 0xffff0000, RZ, 0xc0, !PT ;  /* 0xffff000028157812 */ /* 0x000fe400078ec0ff */
[----:B------:R-:W-:Y:S02]  /*5f60*/  LOP3.LUT R36, R41, 0xffff0000, RZ, 0xc0, !PT ;  /* 0xffff000029247812 */ /* 0x000fe400078ec0ff */
[----:B------:R-:W-:Y:S02]  /*5f70*/  SHF.L.U32 R37, R43, 0x10, RZ ;  /* 0x000000102b257819 */ /* 0x000fe400000006ff */
[----:B------:R-:W-:Y:S02]  /*5f80*/  LOP3.LUT R38, R51, 0xffff0000, RZ, 0xc0, !PT ;  /* 0xffff000033267812 */ /* 0x000fe400078ec0ff */
[----:B------:R-:W-:Y:S03]  /*5f90*/  ISETP.NE.AND P0, PT, R72, RZ, PT ;  /* 0x000000ff4800720c */ /* 0x000fe60003f05270 */
[----:B------:R-:W1:Y:S02]  /*5fa0*/  LDTM.16dp256bit.x4 R4, tmem[UR4] ;  /* 0x00000004000479ee */ /* 0x000e640008120000 */
[C---:B-12---:R-:W-:Y:S01]  /*5fb0*/  FMUL R0, R33.reuse, R4 ;  /* 0x0000000421007220 */ /* 0x046fe20000400000 */
[C---:B------:R-:W-:Y:S01]  /*5fc0*/  FMUL R2, R33.reuse, R5 ;  /* 0x0000000521027220 */ /* 0x040fe20000400000 */
[C---:B------:R-:W-:Y:S01]  /*5fd0*/  FMUL R3, R33.reuse, R6 ;  /* 0x0000000621037220 */ /* 0x040fe20000400000 */
[----:B------:R-:W-:Y:S01]  /*5fe0*/  FMUL R7, R33, R7 ;  /* 0x0000000721077220 */ /* 0x000fe20000400000 */
[----:B------:R-:W-:Y:S01]  /*5ff0*/  FFMA R0, R35, R20, R0 ;  /* 0x0000001423007223 */ /* 0x000fe20000000000 */
[----:B------:R-:W-:Y:S01]  /*6000*/  SHF.L.U32 R20, R41, 0x10, RZ ;  /* 0x0000001029147819 */ /* 0x000fe200000006ff */
[----:B------:R-:W-:Y:S01]  /*6010*/  FFMA R2, R35, R21, R2 ;  /* 0x0000001523027223 */ /* 0x000fe20000000002 */
[C---:B------:R-:W-:Y:S01]  /*6020*/  SHF.L.U32 R21, R42.reuse, 0x10, RZ ;  /* 0x000000102a157819 */ /* 0x040fe200000006ff */
[C---:B------:R-:W-:Y:S01]  /*6030*/  FMUL R4, R33.reuse, R8 ;  /* 0x0000000821047220 */ /* 0x040fe20000400000 */
[----:B------:R-:W-:Y:S01]  /*6040*/  FMUL R5, R33, R9 ;  /* 0x0000000921057220 */ /* 0x000fe20000400000 */
[C---:B------:R-:W-:Y:S01]  /*6050*/  FFMA R3, R35.reuse, R20, R3 ;  /* 0x0000001423037223 */ /* 0x040fe20000000003 */
[----:B------:R-:W-:Y:S01]  /*6060*/  LOP3.LUT R20, R42, 0xffff0000, RZ, 0xc0, !PT ;  /* 0xffff00002a147812 */ /* 0x000fe200078ec0ff */
[----:B------:R-:W-:Y:S01]  /*6070*/  FFMA R7, R35, R36, R7 ;  /* 0x0000002423077223 */ /* 0x000fe20000000007 */
[----:B------:R-:W-:Y:S01]  /*6080*/  LOP3.LUT R36, R43, 0xffff0000, RZ, 0xc0, !PT ;  /* 0xffff00002b247812 */ /* 0x000fe200078ec0ff */
[C---:B------:R-:W-:Y:S01]  /*6090*/  FMUL R6, R33.reuse, R10 ;  /* 0x0000000a21067220 */ /* 0x040fe20000400000 */
[----:B------:R-:W-:Y:S01]  /*60a0*/  F2FP.BF16.F32.PACK_AB R44, R2, R0 ;  /* 0x00000000022c723e */ /* 0x000fe200000010ff */
[----:B------:R-:W-:Y:S01]  /*60b0*/  FMUL R11, R33, R11 ;  /* 0x0000000b210b7220 */ /* 0x000fe20000400000 */
[----:B------:R-:W-:Y:S01]  /*60c0*/  F2FP.BF16.F32.PACK_AB R45, R7, R3 ;  /* 0x00000003072d723e */ /* 0x000fe200000010ff */
[----:B------:R-:W-:Y:S01]  /*60d0*/  FFMA R4, R35, R21, R4 ;  /* 0x0000001523047223 */ /* 0x000fe20000000004 */
[----:B------:R-:W-:Y:S01]  /*60e0*/  SHF.L.U32 R21, R49, 0x10, RZ ;  /* 0x0000001031157819 */ /* 0x000fe200000006ff */
[C---:B------:R-:W-:Y:S01]  /*60f0*/  FFMA R5, R35.reuse, R20, R5 ;  /* 0x0000001423057223 */ /* 0x040fe20000000005 */
[C---:B------:R-:W-:Y:S01]  /*6100*/  SHF.L.U32 R20, R48.reuse, 0x10, RZ ;  /* 0x0000001030147819 */ /* 0x040fe200000006ff */
[----:B------:R-:W-:Y:S01]  /*6110*/  FFMA R6, R35, R37, R6 ;  /* 0x0000002523067223 */ /* 0x000fe20000000006 */
[----:B------:R-:W-:Y:S01]  /*6120*/  SHF.L.U32 R37, R51, 0x10, RZ ;  /* 0x0000001033257819 */ /* 0x000fe200000006ff */
[----:B------:R-:W-:Y:S01]  /*6130*/  FFMA R11, R35, R36, R11 ;  /* 0x00000024230b7223 */ /* 0x000fe2000000000b */
[C---:B------:R-:W-:Y:S01]  /*6140*/  FMUL R8, R33.reuse, R12 ;  /* 0x0000000c21087220 */ /* 0x040fe20000400000 */
[----:B------:R-:W-:Y:S01]  /*6150*/  LOP3.LUT R36, R48, 0xffff0000, RZ, 0xc0, !PT ;  /* 0xffff000030247812 */ /* 0x000fe200078ec0ff */
[C---:B------:R-:W-:Y:S01]  /*6160*/  FMUL R9, R33.reuse, R13 ;  /* 0x0000000d21097220 */ /* 0x040fe20000400000 */
[----:B------:R-:W-:Y:S01]  /*6170*/  FMUL R10, R33, R14 ;  /* 0x0000000e210a7220 */ /* 0x000fe20000400000 */
[----:B------:R-:W-:Y:S01]  /*6180*/  FFMA R8, R35, R20, R8 ;  /* 0x0000001423087223 */ /* 0x000fe20000000008 */
[----:B------:R-:W-:Y:S01]  /*6190*/  LOP3.LUT R20, R49, 0xffff0000, RZ, 0xc0, !PT ;  /* 0xffff000031147812 */ /* 0x000fe200078ec0ff */
[C---:B------:R-:W-:Y:S01]  /*61a0*/  FFMA R9, R35.reuse, R36, R9 ;  /* 0x0000002423097223 */ /* 0x040fe20000000009 */
[----:B------:R-:W-:Y:S01]  /*61b0*/  FFMA R10, R35, R21, R10 ;  /* 0x00000015230a7223 */ /* 0x000fe2000000000a */
[C---:B------:R-:W-:Y:S01]  /*61c0*/  FMUL R15, R33.reuse, R15 ;  /* 0x0000000f210f7220 */ /* 0x040fe20000400000 */
[C---:B------:R-:W-:Y:S01]  /*61d0*/  SHF.L.U32 R21, R50.reuse, 0x10, RZ ;  /* 0x0000001032157819 */ /* 0x040fe200000006ff */
[C---:B------:R-:W-:Y:S01]  /*61e0*/  FMUL R12, R33.reuse, R16 ;  /* 0x00000010210c7220 */ /* 0x040fe20000400000 */
[----:B------:R-:W-:Y:S01]  /*61f0*/  LOP3.LUT R36, R50, 0xffff0000, RZ, 0xc0, !PT ;  /* 0xffff000032247812 */ /* 0x000fe200078ec0ff */
[C---:B------:R-:W-:Y:S01]  /*6200*/  FMUL R13, R33.reuse, R17 ;  /* 0x00000011210d7220 */ /* 0x040fe20000400000 */
[----:B------:R-:W-:Y:S01]  /*6210*/  FMUL R14, R33, R18 ;  /* 0x00000012210e7220 */ /* 0x000fe20000400000 */
[----:B------:R-:W-:Y:S01]  /*6220*/  FFMA R15, R35, R20, R15 ;  /* 0x00000014230f7223 */ /* 0x000fe2000000000f */
[----:B------:R-:W-:Y:S01]  /*6230*/  FMUL R19, R33, R19 ;  /* 0x0000001321137220 */ /* 0x000fe20000400000 */
[C---:B------:R-:W-:Y:S01]  /*6240*/  FFMA R12, R35.reuse, R21, R12 ;  /* 0x00000015230c7223 */ /* 0x040fe2000000000c */
[C---:B------:R-:W-:Y:S01]  /*6250*/  FFMA R13, R35.reuse, R36, R13 ;  /* 0x00000024230d7223 */ /* 0x040fe2000000000d */
[C---:B------:R-:W-:Y:S01]  /*6260*/  FFMA R14, R35.reuse, R37, R14 ;  /* 0x00000025230e7223 */ /* 0x040fe2000000000e */
[----:B------:R-:W-:Y:S01]  /*6270*/  FFMA R19, R35, R38, R19 ;  /* 0x0000002623137223 */ /* 0x000fe20000000013 */
[----:B------:R-:W-:Y:S02]  /*6280*/  F2FP.BF16.F32.PACK_AB R46, R5, R4 ;  /* 0x00000004052e723e */ /* 0x000fe400000010ff */
[----:B------:R-:W-:Y:S02]  /*6290*/  F2FP.BF16.F32.PACK_AB R47, R11, R6 ;  /* 0x000000060b2f723e */ /* 0x000fe400000010ff */
[----:B------:R-:W-:Y:S02]  /*62a0*/  F2FP.BF16.F32.PACK_AB R84, R9, R8 ;  /* 0x000000080954723e */ /* 0x000fe400000010ff */
[----:B------:R-:W-:Y:S01]  /*62b0*/  F2FP.BF16.F32.PACK_AB R85, R15, R10 ;  /* 0x0000000a0f55723e */ /* 0x000fe200000010ff */
[----:B------:R1:W-:Y:S01]  /*62c0*/  STSM.16.M88.4 [R78+0x200], R44 ;  /* 0x0002002c4e007844 */ /* 0x0003e20000000200 */
[----:B------:R-:W-:Y:S02]  /*62d0*/  F2FP.BF16.F32.PACK_AB R86, R13, R12 ;  /* 0x0000000c0d56723e */ /* 0x000fe400000010ff */
[----:B------:R-:W-:Y:S05]  /*62e0*/  F2FP.BF16.F32.PACK_AB R87, R19, R14 ;  /* 0x0000000e1357723e */ /* 0x000fea00000010ff */
[----:B------:R1:W-:Y:S01]  /*62f0*/  STSM.16.M88.4 [R77+0x200], R84 ;  /* 0x000200544d007844 */ /* 0x0003e20000000200 */
[----:B------:R-:W-:Y:S01]  /*6300*/  @!PT LDS RZ, [RZ] ;  /* 0x00000000fffff984 */ /* 0x000fe20000000800 */
[----:B------:R-:W-:Y:S01]  /*6310*/  @!PT LDS RZ, [RZ] ;  /* 0x00000000fffff984 */ /* 0x000fe20000000800 */
[----:B------:R-:W-:Y:S01]  /*6320*/  @!PT LDS RZ, [RZ] ;  /* 0x00000000fffff984 */ /* 0x000fe20000000800 */
[----:B------:R-:W-:Y:S01]  /*6330*/  @!PT LDS RZ, [RZ] ;  /* 0x00000000fffff984 */ /* 0x000fe20000000800 */
[----:B------:R2:W-:Y:S07]  /*6340*/  MEMBAR.ALL.CTA ;  /* 0x0000000000007992 */ /* 0x0005ee0000008000 */
[----:B--2---:R-:W2:Y:S02]  /*6350*/  FENCE.VIEW.ASYNC.S ;  /* 0x00000000000073c6 */ /* 0x004ea40000000000 */
[----:B--2---:R-:W-:Y:S06]  /*6360*/  BAR.SYNC.DEFER_BLOCKING 0x1, 0x80 ;  /* 0x0042000000007b1d */ /* 0x004fec0000010000 */
[----:B------:R-:W-:Y:S05]  /*6370*/  @P0 BRA `(.L_x_99) ;  /* 0x0000000000280947 */ /* 0x000fea0003800000 */
[----:B------:R-:W-:Y:S02]  /*6380*/  UIADD3 UR4, UPT, UPT, UR48, 0x200, URZ ;  /* 0x0000020030047890 */ /* 0x000fe4000fffe0ff */
[----:B------:R-:W-:Y:S01]  /*6390*/  UIADD3 UR6, UP0, UPT, UR52, 0x680, URZ ;  /* 0x0000068034067890 */ /* 0x000fe2000ff1e0ff */
[----:B------:R-:W-:Y:S03]  /*63a0*/  UMOV UR43, UR36 ;  /* 0x00000024002b7c82 */ /* 0x000fe60008000000 */
[----:B------:R-:W-:Y:S01]  /*63b0*/  MOV R66, UR4 ;  /* 0x0000000400427c02 */ /* 0x000fe20008000f00 */
[----:B------:R-:W-:Y:S03]  /*63c0*/  UIADD3.X UR7, UPT, UPT, URZ, UR53, URZ, UP0, !UPT ;  /* 0x00000035ff077290 */ /* 0x000fe600087fe4ff */
[----:B------:R-:W-:Y:S11]  /*63d0*/  R2UR UR40, R66 ;  /* 0x00000000422872ca */ /* 0x000ff600000e0000 */
[----:B------:R-:W-:Y:S02]  /*63e0*/  @!UPT UIADD3 URZ, UPT, UPT, URZ, URZ, URZ ;  /* 0x000000fffffff290 */ /* 0x000fe4000fffe0ff */
[----:B------:R2:W-:Y:S01]  /*63f0*/  UTMASTG.3D [UR40], [UR6] ;  /* 0x00000028060073b5 */ /* 0x0005e20008010000 */
[----:B------:R0:W-:Y:S01]  /*6400*/  UTMACMDFLUSH ;  /* 0x00000000000079b7 */ /* 0x0001e20000000000 */
[----:B--2---:R-:W-:Y:S04]  /*6410*/  DEPBAR.LE SB0, 0x1 ;  /* 0x000080400000791a */ /* 0x004fe80000000000 */
.L_x_99:
[----:B------:R-:W-:Y:S05]  /*6420*/  BSYNC.RECONVERGENT B0 ;  /* 0x0000000000007941 */ /* 0x000fea0003800200 */
.L_x_98:
[----:B------:R-:W-:Y:S01]  /*6430*/  BAR.SYNC.DEFER_BLOCKING 0x1, 0x80 ;  /* 0x0042000000007b1d */ /* 0x000fe20000010000 */
[----:B------:R-:W-:Y:S01]  /*6440*/  ISETP.NE.AND P1, PT, R76, RZ, PT ;  /* 0x000000ff4c00720c */ /* 0x000fe20003f25270 */
[----:B------:R-:W-:Y:S01]  /*6450*/  UISETP.NE.AND UP0, UPT, UR49, URZ, UPT ;  /* 0x000000ff3100728c */ /* 0x000fe2000bf05270 */
[----:B------:R-:W-:Y:S11]  /*6460*/  LEA R3, R39, UR48, 0x3 ;  /* 0x0000003027037c11 */ /* 0x000ff6000f8e18ff */
[----:B------:R-:W-:Y:S01]  /*6470*/  @P1 SHF.L.U32 R2, R70, 0x1f, RZ ;  /* 0x0000001f46021819 */ /* 0x000fe200000006ff */
[----:B------:R-:W-:Y:S06]  /*6480*/  BRA.U !UP0, `(.L_x_100) ;  /* 0x0000000108247547 */ /* 0x000fec000b800000 */
[----:B------:R-:W-:Y:S01]  /*6490*/  IMAD.U32 R5, RZ, RZ, UR51 ;  /* 0x00000033ff057e24 */ /* 0x000fe2000f8e00ff */
[----:B------:R-:W-:Y:S01]  /*64a0*/  MOV R0, UR37 ;  /* 0x0000002500007c02 */ /* 0x000fe20008000f00 */
[----:B------:R-:W-:Y:S03]  /*64b0*/  UIADD3 UR51, UPT, UPT, UR51, 0x1, URZ ;  /* 0x0000000133337890 */ /* 0x000fe6000fffe0ff */
[----:B------:R-:W-:Y:S01]  /*64c0*/  @P1 LEA R5, R5, UR48, 0x3 ;  /* 0x0000003005051c11 */ /* 0x000fe2000f8e18ff */
[----:B------:R-:W-:Y:S04]  /*64d0*/  UISETP.NE.AND UP0, UPT, UR51, 0x4, UPT ;  /* 0x000000043300788c */ /* 0x000fe8000bf05270 */
[----:B------:R-:W-:Y:S01]  /*64e0*/  @P1 VIADD R5, R5, 0x60 ;  /* 0x0000006005051836 */ /* 0x000fe20000000000 */
[----:B------:R-:W-:Y:S04]  /*64f0*/  USEL UR51, UR51, URZ, UP0 ;  /* 0x000000ff33337287 */ /* 0x000fe80008000000 */
[----:B------:R-:W-:Y:S04]  /*6500*/  @P1 PRMT R0, R0, 0x654, R5 ;  /* 0x0000065400001816 */ /* 0x000fe80000000005 */
[----:B------:R2:W-:Y:S04]  /*6510*/  @P1 SYNCS.ARRIVE.TRANS64.RED.A1T0 RZ, [R0+URZ], RZ ;  /* 0x000000ff00ff19a7 */ /* 0x0005e800081004ff */
.L_x_100:
[----:B------:R-:W4:Y:S01]  /*6520*/  @P1 SYNCS.PHASECHK.TRANS64.TRYWAIT P0, [R3+URZ+0x40], R2 ;  /* 0x00004002030015a7 */ /* 0x000f2200080011ff */
[----:B------:R-:W-:Y:S01]  /*6530*/  BSSY B1, `(.L_x_101) ;  /* 0x0000013000017945 */ /* 0x000fe20003800000 */
[----:B----4-:R-:W-:Y:S03]  /*6540*/  @P1 SEL R81, RZ, 0x1, !P0 ;  /* 0x00000001ff511807 */ /* 0x010fe60004000000 */
[----:B------:R-:W-:Y:S05]  /*6550*/  @!P1 BRA `(.L_x_102) ;  /* 0x0000000000409947 */ /* 0x000fea0003800000 */
[----:B------:R-:W-:Y:S01]  /*6560*/  ISETP.NE.AND P1, PT, R82, RZ, PT ;  /* 0x000000ff5200720c */ /* 0x000fe20003f25270 */
[----:B------:R-:W-:Y:S01]  /*6570*/  BSSY B0, `(.L_x_103) ;  /* 0x0000009000007945 */ /* 0x000fe20003800000 */
[----:B------:R-:W-:Y:S11]  /*6580*/  ISETP.NE.AND P0, PT, R81, RZ, PT ;  /* 0x000000ff5100720c */ /* 0x000ff60003f05270 */
[----:B------:R-:W-:Y:S05]  /*6590*/  @P1 IMAD R4, R39, 0x1000, R80 ;  /* 0x0000100027041824 */ /* 0x000fea00078e0250 */
[----:B------:R-:W-:Y:S05]  /*65a0*/  @P1 IADD3 R2, PT, PT, R4, UR48, RZ ;  /* 0x0000003004021c10 */ /* 0x000fea000fffe0ff */
[----:B------:R-:W-:Y:S01]  /*65b0*/  @P1 IMAD.IADD R2, R71, 0x1, R2 ;  /* 0x0000000147021824 */ /* 0x000fe200078e0202 */
[----:B------:R-:W-:Y:S06]  /*65c0*/  @P0 BRA `(.L_x_104) ;  /* 0x00000000000c0947 */ /* 0x000fec0003800000 */
[----:B--2---:R-:W-:Y:S04]  /*65d0*/  SHF.L.U32 R0, R70, 0x1f, RZ ;  /* 0x0000001f46007819 */ /* 0x004fe800000006ff */
[----:B------:R-:W2:Y:S02]  /*65e0*/  SYNCS.PHASECHK.TRANS64.TRYWAIT P0, [R3+URZ+0x40], R0 ;  /* 0x00004000030075a7 */ /* 0x000ea400080011ff */
[----:B--2---:R-:W-:Y:S05]  /*65f0*/  @!P0 BRA `(.L_x_105) ;  /* 0x0000002400908947 */ /* 0x004fea0003800000 */
.L_x_104:
[----:B------:R-:W-:Y:S05]  /*6600*/  BSYNC B0 ;  /* 0x0000000000007941 */ /* 0x000fea0003800000 */
.L_x_103:
[----:B------:R-:W-:Y:S02]  /*6610*/  ISETP.NE.AND P0, PT, R82, RZ, PT ;  /* 0x000000ff5200720c */ /* 0x000fe40003f05270 */
[----:B------:R-:W-:Y:S11]  /*6620*/  IADD3 R39, PT, PT, R39, 0x1, RZ ;  /* 0x0000000127277810 */ /* 0x000ff60007ffe0ff */
[----:B------:R-:W-:Y:S05]  /*6630*/  @P0 WARPSYNC.ALL ;  /* 0x0000000000000948 */ /* 0x000fea0003800000 */
[----:B------:R4:W1:Y:S04]  /*6640*/  @P0 LDSM.16.M88.4 R40, [R4+UR48+0x200] ;  /* 0x000200300428083b */ /* 0x0008680008000200 */
[----:B------:R4:W1:Y:S02]  /*6650*/  @P0 LDSM.16.M88.4 R48, [R2+0x200] ;  /* 0x000200000230083b */ /* 0x0008640000000200 */
.L_x_102:
[----:B------:R-:W-:Y:S05]  /*6660*/  BSYNC B1 ;  /* 0x0000000000017941 */ /* 0x000fea0003800000 */
.L_x_101:
[----:B--2---:R-:W-:Y:S05]  /*6670*/  VIADD R0, R34, 0x20 ;  /* 0x0000002022007836 */ /* 0x004fea0000000000 */
[----:B------:R-:W-:Y:S04]  /*6680*/  SHF.R.U32.HI R0, RZ, 0x15, R0 ;  /* 0x00000015ff007819 */ /* 0x000fe80000011600 */
[----:B------:R-:W-:Y:S11]  /*6690*/  LOP3.LUT P0, RZ, R0, 0x3, R65, 0x48, !PT ;  /* 0x0000000300ff7812 */ /* 0x000ff60007804841 */
[----:B------:R-:W-:Y:S02]  /*66a0*/  @!UPT UIADD3 URZ, UPT, UPT, URZ, URZ, URZ ;  /* 0x000000fffffff290 */ /* 0x000fe4000fffe0ff */
[----:B------:R-:W-:Y:S05]  /*66b0*/  @!P0 BRA `(.L_x_106) ;  /* 0x0000000000408947 */ /* 0x000fea0003800000 */
[----:B------:R-:W2:Y:S01]  /*66c0*/  LDCU.64 UR8, c[0x4][0x70] ;  /* 0x01000e00ff0877ac */ /* 0x000ea20008000a00 */
[----:B------:R-:W-:Y:S01]  /*66d0*/  MOV R3, 0x0 ;  /* 0x0000000000037802 */ /* 0x000fe20000000f00 */
[----:B------:R-:W-:Y:S02]  /*66e0*/  HFMA2 R12, -RZ, RZ, 0, 5.9604644775390625e-08 ;  /* 0x00000001ff0c7431 */ /* 0x000fe400000001ff */
[----:B------:R-:W-:Y:S02]  /*66f0*/  IMAD.MOV.U32 R8, RZ, RZ, 0x192 ;  /* 0x00000192ff087424 */ /* 0x000fe400078e00ff */
[----:B------:R-:W-:Y:S01]  /*6700*/  IMAD.MOV.U32 R13, RZ, RZ, RZ ;  /* 0x000000ffff0d7224 */ /* 0x000fe200078e00ff */
[----:B------:R-:W5:Y:S01]  /*6710*/  LDCU.64 UR6, c[0x4][0x78] ;  /* 0x01000f00ff0677ac */ /* 0x000f620008000a00 */
[----:B----4-:R-:W4:Y:S01]  /*6720*/  LDC.64 R2, c[0x4][R3] ;  /* 0x0100000003027b82 */ /* 0x010f220000000a00 */
[----:B------:R-:W3:Y:S01]  /*6730*/  LDCU.64 UR4, c[0x4][0x10] ;  /* 0x01000200ff0477ac */ /* 0x000ee20008000a00 */
[----:B--2---:R-:W-:Y:S01]  /*6740*/  MOV R5, UR9 ;  /* 0x0000000900057c02 */ /* 0x004fe20008000f00 */
[----:B------:R-:W-:Y:S01]  /*6750*/  IMAD.U32 R4, RZ, RZ, UR8 ;  /* 0x00000008ff047e24 */ /* 0x000fe2000f8e00ff */
[----:B-----5:R-:W-:Y:S01]  /*6760*/  MOV R7, UR7 ;  /* 0x0000000700077c02 */ /* 0x020fe20008000f00 */
[----:B------:R-:W-:Y:S01]  /*6770*/  IMAD.U32 R6, RZ, RZ, UR6 ;  /* 0x00000006ff067e24 */ /* 0x000fe2000f8e00ff */
[----:B---3--:R-:W-:Y:S01]  /*6780*/  MOV R11, UR5 ;  /* 0x00000005000b7c02 */ /* 0x008fe20008000f00 */
[----:B------:R-:W-:Y:S02]  /*6790*/  IMAD.U32 R10, RZ, RZ, UR4 ;  /* 0x00000004ff0a7e24 */ /* 0x000fe4000f8e00ff */
[----:B------:R-:W-:Y:S07]  /*67a0*/  LEPC R20, `(.L_x_106) ;  /* 0x000000001014794e */ /* 0x000fee0000000000 */
[----:B-1--4-:R-:W-:Y:S05]  /*67b0*/  CALL.ABS.NOINC R2 ;  /* 0x0000000002007343 */ /* 0x012fea0003c00000 */
.L_x_106:
[----:B-1----:R-:W-:Y:S01]  /*67c0*/  SHF.L.U32 R20, R40, 0x10, RZ ;  /* 0x0000001028147819 */ /* 0x002fe200000006ff */
[----:B------:R-:W-:Y:S05]  /*67d0*/  WARPSYNC.ALL ;  /* 0x0000000000007948 */ /* 0x000fea0003800000 */
[----:B------:R-:W-:Y:S01]  /*67e0*/  R2UR UR4, R34 ;  /* 0x00000000220472ca */ /* 0x000fe200000e0000 */
[----:B------:R-:W-:Y:S01]  /*67f0*/  BSSY.RECONVERGENT B0, `(.L_x_107) ;  /* 0x0000055000007945 */ /* 0x000fe20003800200 */
[----:B------:R-:W-:Y:S02]  /*6800*/  LOP3.LUT R21, R40, 0xffff0000, RZ, 0xc0, !PT ;  /* 0xffff000028157812 */ /* 0x000fe400078ec0ff */
[----:B------:R-:W-:Y:S02]  /*6810*/  LOP3.LUT R36, R41, 0xffff0000, RZ, 0xc0, !PT ;  /* 0xffff000029247812 */ /* 0x000fe400078ec0ff */
[----:B------:R-:W-:Y:S02]  /*6820*/  SHF.L.U32 R37, R48, 0x10, RZ ;  /* 0x0000001030257819 */ /* 0x000fe400000006ff */
[----:B------:R-:W-:Y:S02]  /*6830*/  ISETP.NE.AND P6, PT, R76, RZ, PT ;  /* 0x000000ff4c00720c */ /* 0x000fe40003fc5270 */
[----:B------:R-:W-:Y:S02]  /*6840*/  ISETP.NE.AND P0, PT, R72, RZ, PT ;  /* 0x000000ff4800720c */ /* 0x000fe40003f05270 */
[----:B------:R-:W-:Y:S01]  /*6850*/  MOV R38, UR51 ;  /* 0x0000003300267c02 */ /* 0x000fe20008000f00 */
[----:B----4-:R-:W1:Y:S01]  /*6860*/  LDTM.16dp256bit.x4 R4, tmem[UR4+0x20] ;  /* 0x00002004000479ee */ /* 0x010e620008120000 */
[----:B------:R-:W-:Y:S07]  /*6870*/  MOV R83, UR37 ;  /* 0x0000002500537c02 */ /* 0x000fee0008000f00 */
[----:B------:R-:W-:Y:S02]  /*6880*/  @P6 LEA R38, R38, UR48, 0x3 ;  /* 0x0000003026266c11 */ /* 0x000fe4000f8e18ff */
[----:B------:R-:W-:Y:S02]  /*6890*/  @P6 SHF.L.U32 R88, R70, 0x1f, RZ ;  /* 0x0000001f46586819 */ /* 0x000fe400000006ff */
[----:B------:R-:W-:Y:S04]  /*68a0*/  @P6 IADD3 R38, PT, PT, R38, 0x60, RZ ;  /* 0x0000006026266810 */ /* 0x000fe80007ffe0ff */
[----:B------:R-:W-:Y:S02]  /*68b0*/  @P6 PRMT R38, R83, 0x654, R38 ;  /* 0x0000065453266816 */ /* 0x000fe40000000026 */
[----:B------:R-:W-:Y:S01]  /*68c0*/  LEA R83, R39, UR48, 0x3 ;  /* 0x0000003027537c11 */ /* 0x000fe2000f8e18ff */
[C---:B-1----:R-:W-:Y:S01]  /*68d0*/  FMUL R0, R33.reuse, R4 ;  /* 0x0000000421007220 */ /* 0x042fe20000400000 */
[C---:B------:R-:W-:Y:S01]  /*68e0*/  FMUL R2, R33.reuse, R5 ;  /* 0x0000000521027220 */ /* 0x040fe20000400000 */
[C---:B------:R-:W-:Y:S01]  /*68f0*/  FMUL R3, R33.reuse, R6 ;  /* 0x0000000621037220 */ /* 0x040fe20000400000 */
[----:B------:R-:W-:Y:S01]  /*6900*/  FMUL R7, R33, R7 ;  /* 0x0000000721077220 */ /* 0x000fe20000400000 */
[----:B------:R-:W-:Y:S01]  /*6910*/  FFMA R0, R35, R20, R0 ;  /* 0x0000001423007223 */ /* 0x000fe20000000000 */
[----:B------:R-:W-:Y:S01]  /*6920*/  SHF.L.U32 R20, R41, 0x10, RZ ;  /* 0x0000001029147819 */ /* 0x000fe200000006ff */
[----:B------:R-:W-:Y:S01]  /*6930*/  FFMA R2, R35, R21, R2 ;  /* 0x0000001523027223 */ /* 0x000fe20000000002 */
[----:B------:R-:W-:Y:S01]  /*6940*/  SHF.L.U32 R21, R43, 0x10, RZ ;  /* 0x000000102b157819 */ /* 0x000fe200000006ff */
[C---:B------:R-:W-:Y:S01]  /*6950*/  FMUL R4, R33.reuse, R8 ;  /* 0x0000000821047220 */ /* 0x040fe20000400000 */
[----:B------:R-:W-:Y:S01]  /*6960*/  FMUL R5, R33, R9 ;  /* 0x0000000921057220 */ /* 0x000fe20000400000 */
[C---:B------:R-:W-:Y:S01]  /*6970*/  FFMA R3, R35.reuse, R20, R3 ;  /* 0x0000001423037223 */ /* 0x040fe20000000003 */
[----:B------:R-:W-:Y:S01]  /*6980*/  SHF.L.U32 R20, R42, 0x10, RZ ;  /* 0x000000102a147819 */ /* 0x000fe200000006ff */
[----:B------:R-:W-:Y:S01]  /*6990*/  FFMA R7, R35, R36, R7 ;  /* 0x0000002423077223 */ /* 0x000fe20000000007 */
[----:B------:R-:W-:Y:S01]  /*69a0*/  LOP3.LUT R36, R43, 0xffff0000, RZ, 0xc0, !PT ;  /* 0xffff00002b247812 */ /* 0x000fe200078ec0ff */
[----:B------:R-:W-:Y:S01]  /*69b0*/  FMUL R6, R33, R10 ;  /* 0x0000000a21067220 */ /* 0x000fe20000400000 */
[----:B------:R-:W-:Y:S01]  /*69c0*/  F2FP.BF16.F32.PACK_AB R44, R2, R0 ;  /* 0x00000000022c723e */ /* 0x000fe200000010ff */
[----:B------:R-:W-:Y:S01]  /*69d0*/  FFMA R4, R35, R20, R4 ;  /* 0x0000001423047223 */ /* 0x000fe20000000004 */
[----:B------:R-:W-:Y:S01]  /*69e0*/  LOP3.LUT R20, R42, 0xffff0000, RZ, 0xc0, !PT ;  /* 0xffff00002a147812 */ /* 0x000fe200078ec0ff */
[----:B------:R-:W-:Y:S01]  /*69f0*/  FMUL R11, R33, R11 ;  /* 0x0000000b210b7220 */ /* 0x000fe20000400000 */
[----:B------:R-:W-:Y:S01]  /*6a00*/  F2FP.BF16.F32.PACK_AB R45, R7, R3 ;  /* 0x00000003072d723e */ /* 0x000fe200000010ff */
[C---:B------:R-:W-:Y:S01]  /*6a10*/  FMUL R8, R33.reuse, R12 ;  /* 0x0000000c21087220 */ /* 0x040fe20000400000 */
[----:B------:R-:W-:Y:S01]  /*6a20*/  FMUL R9, R33, R13 ;  /* 0x0000000d21097220 */ /* 0x000fe20000400000 */
[C---:B------:R-:W-:Y:S01]  /*6a30*/  FFMA R5, R35.reuse, R20, R5 ;  /* 0x0000001423057223 */ /* 0x040fe20000000005 */
[----:B------:R-:W-:Y:S01]  /*6a40*/  LOP3.LUT R20, R48, 0xffff0000, RZ, 0xc0, !PT ;  /* 0xffff000030147812 */ /* 0x000fe200078ec0ff */
[----:B------:R-:W-:Y:S01]  /*6a50*/  FFMA R6, R35, R21, R6 ;  /* 0x0000001523067223 */ /* 0x000fe20000000006 */
[----:B------:R-:W-:Y:S01]  /*6a60*/  SHF.L.U32 R21, R49, 0x10, RZ ;  /* 0x0000001031157819 */ /* 0x000fe200000006ff */
[----:B------:R-:W-:Y:S01]  /*6a70*/  FFMA R11, R35, R36, R11 ;  /* 0x00000024230b7223 */ /* 0x000fe2000000000b */
[----:B------:R-:W-:Y:S01]  /*6a80*/  LOP3.LUT R36, R51, 0xffff0000, RZ, 0xc0, !PT ;  /* 0xffff000033247812 */ /* 0x000fe200078ec0ff */
[C---:B------:R-:W-:Y:S01]  /*6a90*/  FFMA R8, R35.reuse, R37, R8 ;  /* 0x0000002523087223 */ /* 0x040fe20000000008 */
[----:B------:R-:W-:Y:S01]  /*6aa0*/  FFMA R9, R35, R20, R9 ;  /* 0x0000001423097223 */ /* 0x000fe20000000009 */
[----:B------:R-:W-:Y:S01]  /*6ab0*/  FMUL R10, R33, R14 ;  /* 0x0000000e210a7220 */ /* 0x000fe20000400000 */
[----:B------:R-:W-:Y:S01]  /*6ac0*/  LOP3.LUT R20, R49, 0xffff0000, RZ, 0xc0, !PT ;  /* 0xffff000031147812 */ /* 0x000fe200078ec0ff */
[C---:B------:R-:W-:Y:S01]  /*6ad0*/  FMUL R15, R33.reuse, R15 ;  /* 0x0000000f210f7220 */ /* 0x040fe20000400000 */
[----:B------:R-:W-:Y:S01]  /*6ae0*/  FMUL R12, R33, R16 ;  /* 0x00000010210c7220 */ /* 0x000fe20000400000 */
[C---:B------:R-:W-:Y:S01]  /*6af0*/  FFMA R10, R35.reuse, R21, R10 ;  /* 0x00000015230a7223 */ /* 0x040fe2000000000a */
[C---:B------:R-:W-:Y:S01]  /*6b00*/  SHF.L.U32 R21, R50.reuse, 0x10, RZ ;  /* 0x0000001032157819 */ /* 0x040fe200000006ff */
[----:B------:R-:W-:Y:S01]  /*6b10*/  FFMA R15, R35, R20, R15 ;  /* 0x00000014230f7223 */ /* 0x000fe2000000000f */
[----:B------:R-:W-:Y:S01]  /*6b20*/  LOP3.LUT R20, R50, 0xffff0000, RZ, 0xc0, !PT ;  /* 0xffff000032147812 */ /* 0x000fe200078ec0ff */
[----:B------:R-:W-:Y:S01]  /*6b30*/  FMUL R13, R33, R17 ;  /* 0x00000011210d7220 */ /* 0x000fe20000400000 */
[----:B------:R-:W-:Y:S01]  /*6b40*/  SHF.L.U32 R37, R51, 0x10, RZ ;  /* 0x0000001033257819 */ /* 0x000fe200000006ff */
[C---:B------:R-:W-:Y:S01]  /*6b50*/  FMUL R14, R33.reuse, R18 ;  /* 0x00000012210e7220 */ /* 0x040fe20000400000 */
        /* <DEDUP_REMOVED lines=21> */
[----:B------:R-:W-:Y:S02]  /*6cb0*/  UIADD3 UR8, UP0, UPT, UR52, 0x680, URZ ;  /* 0x0000068034087890 */ /* 0x000fe4000ff1e0ff */
[----:B------:R-:W-:Y:S02]  /*6cc0*/  UIADD3 UR5, UPT, UPT, UR41, 0x20, URZ ;  /* 0x0000002029057890 */ /* 0x000fe4000fffe0ff */
[----:B------:R-:W-:Y:S02]  /*6cd0*/  UIADD3 UR4, UPT, UPT, UR48, 0x1200, URZ ;  /* 0x0000120030047890 */ /* 0x000fe4000fffe0ff */
[----:B------:R-:W-:Y:S01]  /*6ce0*/  UIADD3.X UR9, UPT, UPT, URZ, UR53, URZ, UP0, !UPT ;  /* 0x00000035ff097290 */ /* 0x000fe200087fe4ff */
[----:B------:R-:W-:Y:S01]  /*6cf0*/  UMOV UR6, UR42 ;  /* 0x0000002a00067c82 */ /* 0x000fe20008000000 */
[----:B------:R-:W-:Y:S07]  /*6d00*/  UMOV UR7, UR36 ;  /* 0x0000002400077c82 */ /* 0x000fee0008000000 */
[----:B------:R2:W-:Y:S01]  /*6d10*/  UTMASTG.3D [UR4], [UR8] ;  /* 0x00000004080073b5 */ /* 0x0005e20008010000 */
[----:B------:R0:W-:Y:S01]  /*6d20*/  UTMACMDFLUSH ;  /* 0x00000000000079b7 */ /* 0x0001e20000000000 */
[----:B--2---:R-:W-:Y:S04]  /*6d30*/  DEPBAR.LE SB0, 0x1 ;  /* 0x000080400000791a */ /* 0x004fe80000000000 */
.L_x_108:
[----:B------:R-:W-:Y:S05]  /*6d40*/  BSYNC.RECONVERGENT B0 ;  /* 0x0000000000007941 */ /* 0x000fea0003800200 */
.L_x_107:
[----:B------:R-:W-:Y:S01]  /*6d50*/  BAR.SYNC.DEFER_BLOCKING 0x1, 0x80 ;  /* 0x0042000000007b1d */ /* 0x000fe20000010000 */
[----:B------:R-:W-:Y:S04]  /*6d60*/  UIADD3 UR40, UPT, UPT, UR51, 0x1, URZ ;  /* 0x0000000133287890 */ /* 0x000fe8000fffe0ff */
[----:B------:R-:W-:Y:S04]  /*6d70*/  UISETP.NE.AND UP0, UPT, UR40, 0x4, UPT ;  /* 0x000000042800788c */ /* 0x000fe8000bf05270 */
[----:B------:R-:W-:Y:S01]  /*6d80*/  USEL UR40, UR40, URZ, UP0 ;  /* 0x000000ff28287287 */ /* 0x000fe20008000000 */
[----:B------:R2:W-:Y:S01]  /*6d90*/  @P6 SYNCS.ARRIVE.TRANS64.RED.A1T0 RZ, [R38+URZ], RZ ;  /* 0x000000ff26ff69a7 */ /* 0x0005e200081004ff */
[----:B------:R-:W-:Y:S01]  /*6da0*/  BSSY B1, `(.L_x_109) ;  /* 0x0000014000017945 */ /* 0x000fe20003800000 */
[----:B------:R-:W4:Y:S02]  /*6db0*/  @P6 SYNCS.PHASECHK.TRANS64.TRYWAIT P0, [R83+URZ+0x40], R88 ;  /* 0x00004058530065a7 */ /* 0x000f2400080011ff */
[----:B----4-:R-:W-:Y:S01]  /*6dc0*/  @P6 SEL R81, RZ, 0x1, !P0 ;  /* 0x00000001ff516807 */ /* 0x010fe20004000000 */
[----:B--2---:R-:W-:Y:S06]  /*6dd0*/  @!P6 BRA `(.L_x_110) ;  /* 0x000000000040e947 */ /* 0x004fec0003800000 */
[----:B------:R-:W-:Y:S01]  /*6de0*/  ISETP.NE.AND P1, PT, R82, RZ, PT ;  /* 0x000000ff5200720c */ /* 0x000fe20003f25270 */
[----:B------:R-:W-:Y:S01]  /*6df0*/  BSSY B0, `(.L_x_111) ;  /* 0x0000009000007945 */ /* 0x000fe20003800000 */
[----:B------:R-:W-:Y:S11]  /*6e00*/  ISETP.NE.AND P0, PT, R81, RZ, PT ;  /* 0x000000ff5100720c */ /* 0x000ff60003f05270 */
[----:B------:R-:W-:Y:S05]  /*6e10*/  @P1 IMAD R2, R39, 0x1000, R80 ;  /* 0x0000100027021824 */ /* 0x000fea00078e0250 */
[----:B------:R-:W-:Y:S05]  /*6e20*/  @P1 IADD3 R0, PT, PT, R2, UR48, RZ ;  /* 0x0000003002001c10 */ /* 0x000fea000fffe0ff */
[----:B------:R-:W-:Y:S01]  /*6e30*/  @P1 IMAD.IADD R0, R71, 0x1, R0 ;  /* 0x0000000147001824 */ /* 0x000fe200078e0200 */
[----:B------:R-:W-:Y:S06]  /*6e40*/  @P0 BRA `(.L_x_112) ;  /* 0x00000000000c0947 */ /* 0x000fec0003800000 */
[----:B------:R-:W-:Y:S04]  /*6e50*/  SHF.L.U32 R4, R70, 0x1f, RZ ;  /* 0x0000001f46047819 */ /* 0x000fe800000006ff */
[----:B------:R-:W2:Y:S02]  /*6e60*/  SYNCS.PHASECHK.TRANS64.TRYWAIT P0, [R83+URZ+0x40], R4 ;  /* 0x00004004530075a7 */ /* 0x000ea400080011ff */
[----:B--2---:R-:W-:Y:S05]  /*6e70*/  @!P0 BRA `(.L_x_113) ;  /* 0x0000001c00848947 */ /* 0x004fea0003800000 */
.L_x_112:
[----:B------:R-:W-:Y:S05]  /*6e80*/  BSYNC B0 ;  /* 0x0000000000007941 */ /* 0x000fea0003800000 */
.L_x_111:
[----:B------:R-:W-:Y:S02]  /*6e90*/  ISETP.NE.AND P0, PT, R82, RZ, PT ;  /* 0x000000ff5200720c */ /* 0x000fe40003f05270 */
[----:B------:R-:W-:Y:S11]  /*6ea0*/  IADD3 R39, PT, PT, R39, 0x1, RZ ;  /* 0x0000000127277810 */ /* 0x000ff60007ffe0ff */
[----:B------:R-:W-:Y:S05]  /*6eb0*/  @P0 WARPSYNC.ALL ;  /* 0x0000000000000948 */ /* 0x000fea0003800000 */
[----:B------:R4:W1:Y:S04]  /*6ec0*/  @P0 LDSM.16.M88.4 R40, [R2+UR48+0x200] ;  /* 0x000200300228083b */ /* 0x0008680008000200 */
[----:B------:R4:W1:Y:S02]  /*6ed0*/  @P0 LDSM.16.M88.4 R48, [R0+0x200] ;  /* 0x000200000030083b */ /* 0x0008640000000200 */
.L_x_110:
[----:B------:R-:W-:Y:S05]  /*6ee0*/  BSYNC B1 ;  /* 0x0000000000017941 */ /* 0x000fea0003800000 */
.L_x_109:
[----:B----4-:R-:W-:Y:S05]  /*6ef0*/  VIADD R0, R34, 0x40 ;  /* 0x0000004022007836 */ /* 0x010fea0000000000 */
[----:B------:R-:W-:Y:S04]  /*6f00*/  SHF.R.U32.HI R0, RZ, 0x15, R0 ;  /* 0x00000015ff007819 */ /* 0x000fe80000011600 */
[----:B------:R-:W-:Y:S11]  /*6f10*/  LOP3.LUT P0, RZ, R0, 0x3, R65, 0x48, !PT ;  /* 0x0000000300ff7812 */ /* 0x000ff60007804841 */
[----:B------:R-:W-:Y:S02]  /*6f20*/  @!UPT UIADD3 URZ, UPT, UPT, URZ, URZ, URZ ;  /* 0x000000fffffff290 */ /* 0x000fe4000fffe0ff */
        /* <DEDUP_REMOVED lines=8> */
[----:B------:R-:W3:Y:S01]  /*6fb0*/  LDCU.64 UR4, c[0x4][0x10] ;  /* 0x01000200ff0477ac */ /* 0x000ee20008000a00 */
[----:B----4-:R-:W-:Y:S01]  /*6fc0*/  MOV R5, UR9 ;  /* 0x0000000900057c02 */ /* 0x010fe20008000f00 */
[----:B--2---:R-:W-:Y:S01]  /*6fd0*/  IMAD.U32 R4, RZ, RZ, UR8 ;  /* 0x00000008ff047e24 */ /* 0x004fe2000f8e00ff */
[----:B-----5:R-:W-:Y:S01]  /*6fe0*/  MOV R7, UR7 ;  /* 0x0000000700077c02 */ /* 0x020fe20008000f00 */
[----:B------:R-:W-:Y:S01]  /*6ff0*/  IMAD.U32 R6, RZ, RZ, UR6 ;  /* 0x00000006ff067e24 */ /* 0x000fe2000f8e00ff */
[----:B---3--:R-:W-:Y:S01]  /*7000*/  MOV R11, UR5 ;  /* 0x00000005000b7c02 */ /* 0x008fe20008000f00 */
[----:B------:R-:W-:Y:S02]  /*7010*/  IMAD.U32 R10, RZ, RZ, UR4 ;  /* 0x00000004ff0a7e24 */ /* 0x000fe4000f8e00ff */
[----:B------:R-:W-:Y:S07]  /*7020*/  LEPC R20, `(.L_x_114) ;  /* 0x000000001014794e */ /* 0x000fee0000000000 */
[----:B-1----:R-:W-:Y:S05]  /*7030*/  CALL.ABS.NOINC R2 ;  /* 0x0000000002007343 */ /* 0x002fea0003c00000 */
.L_x_114:
        /* <DEDUP_REMOVED lines=10> */
[----:B--2---:R-:W1:Y:S01]  /*70e0*/  LDTM.16dp256bit.x4 R4, tmem[UR4+0x40] ;  /* 0x00004004000479ee */ /* 0x004e620008120000 */
[----:B------:R-:W-:Y:S02]  /*70f0*/  MOV R83, UR37 ;  /* 0x0000002500537c02 */ /* 0x000fe40008000f00 */
[----:B------:R-:W-:Y:S05]  /*7100*/  LEA R88, R39, UR48, 0x3 ;  /* 0x0000003027587c11 */ /* 0x000fea000f8e18ff */
[----:B------:R-:W-:Y:S04]  /*7110*/  @P6 LEA R38, R38, UR48, 0x3 ;  /* 0x0000003026266c11 */ /* 0x000fe8000f8e18ff */
[----:B------:R-:W-:Y:S04]  /*7120*/  @P6 IADD3 R38, PT, PT, R38, 0x60, RZ ;  /* 0x0000006026266810 */ /* 0x000fe80007ffe0ff */
[----:B------:R-:W-:Y:S02]  /*7130*/  @P6 PRMT R38, R83, 0x654, R38 ;  /* 0x0000065453266816 */ /* 0x000fe40000000026 */
[----:B------:R-:W-:Y:S01]  /*7140*/  @P6 SHF.L.U32 R83, R70, 0x1f, RZ ;  /* 0x0000001f46536819 */ /* 0x000fe200000006ff */
        /* <DEDUP_REMOVED lines=71> */
.L_x_116:
[----:B------:R-:W-:Y:S05]  /*75c0*/  BSYNC.RECONVERGENT B0 ;  /* 0x0000000000007941 */ /* 0x000fea0003800200 */
.L_x_115:
        /* <DEDUP_REMOVED lines=19> */
.L_x_120:
[----:B------:R-:W-:Y:S05]  /*7700*/  BSYNC B0 ;  /* 0x0000000000007941 */ /* 0x000fea0003800000 */
.L_x_119:
[----:B------:R-:W-:Y:S11]  /*7710*/  ISETP.NE.AND P0, PT, R82, RZ, PT ;  /* 0x000000ff5200720c */ /* 0x000ff60003f05270 */
[----:B------:R-:W-:Y:S02]  /*7720*/  @!UPT UIADD3 URZ, UPT, UPT, URZ, URZ, URZ ;  /* 0x000000fffffff290 */ /* 0x000fe4000fffe0ff */
[----:B------:R-:W-:Y:S05]  /*7730*/  @P0 WARPSYNC.ALL ;  /* 0x0000000000000948 */ /* 0x000fea0003800000 */
[----:B------:R4:W1:Y:S04]  /*7740*/  @P0 LDSM.16.M88.4 R40, [R39+UR48+0x200] ;  /* 0x000200302728083b */ /* 0x0008680008000200 */
[----:B------:R4:W1:Y:S02]  /*7750*/  @P0 LDSM.16.M88.4 R48, [R0+0x200] ;  /* 0x000200000030083b */ /* 0x0008640000000200 */
.L_x_118:
[----:B------:R-:W-:Y:S05]  /*7760*/  BSYNC B1 ;  /* 0x0000000000017941 */ /* 0x000fea0003800000 */
.L_x_117:
[----:B----4-:R-:W-:Y:S05]  /*7770*/  VIADD R0, R34, 0x60 ;  /* 0x0000006022007836 */ /* 0x010fea0000000000 */
[----:B------:R-:W-:Y:S04]  /*7780*/  SHF.R.U32.HI R0, RZ, 0x15, R0 ;  /* 0x00000015ff007819 */ /* 0x000fe80000011600 */
[----:B------:R-:W-:Y:S11]  /*7790*/  LOP3.LUT P0, RZ, R0, 0x3, R65, 0x48, !PT ;  /* 0x0000000300ff7812 */ /* 0x000ff60007804841 */
[----:B------:R-:W-:Y:S02]  /*77a0*/  @!UPT UIADD3 URZ, UPT, UPT, URZ, URZ, URZ ;  /* 0x000000fffffff290 */ /* 0x000fe4000fffe0ff */
[----:B------:R-:W-:Y:S05]  /*77b0*/  @!P0 BRA `(.L_x_122) ;  /* 0x0000000000408947 */ /* 0x000fea0003800000 */
[----:B------:R-:W4:Y:S01]  /*77c0*/  LDCU.64 UR8, c[0x4][0x70] ;  /* 0x01000e00ff0877ac */ /* 0x000f220008000a00 */
[----:B--2---:R-:W-:Y:S01]  /*77d0*/  MOV R3, 0x0 ;  /* 0x0000000000037802 */ /* 0x004fe20000000f00 */
[----:B------:R-:W-:Y:S02]  /*77e0*/  HFMA2 R12, -RZ, RZ, 0, 5.9604644775390625e-08 ;  /* 0x00000001ff0c7431 */ /* 0x000fe400000001ff */
[----:B------:R-:W-:Y:S02]  /*77f0*/  IMAD.MOV.U32 R8, RZ, RZ, 0x192 ;  /* 0x00000192ff087424 */ /* 0x000fe400078e00ff */
[----:B------:R-:W-:Y:S01]  /*7800*/  IMAD.MOV.U32 R13, RZ, RZ, RZ ;  /* 0x000000ffff0d7224 */ /* 0x000fe200078e00ff */
[----:B------:R-:W2:Y:S01]  /*7810*/  LDCU.64 UR6, c[0x4][0x78] ;  /* 0x01000f00ff0677ac */ /* 0x000ea20008000a00 */
[----:B------:R-:W1:Y:S01]  /*7820*/  LDC.64 R2, c[0x4][R3] ;  /* 0x0100000003027b82 */ /* 0x000e620000000a00 */
[----:B------:R-:W5:Y:S01]  /*7830*/  LDCU.64 UR4, c[0x4][0x10] ;  /* 0x01000200ff0477ac */ /* 0x000f620008000a00 */
[----:B----4-:R-:W-:Y:S01]  /*7840*/  MOV R5, UR9 ;  /* 0x0000000900057c02 */ /* 0x010fe20008000f00 */
[----:B------:R-:W-:Y:S01]  /*7850*/  IMAD.U32 R4, RZ, RZ, UR8 ;  /* 0x00000008ff047e24 */ /* 0x000fe2000f8e00ff */
[----:B--2---:R-:W-:Y:S01]  /*7860*/  MOV R7, UR7 ;  /* 0x0000000700077c02 */ /* 0x004fe20008000f00 */
[----:B------:R-:W-:Y:S01]  /*7870*/  IMAD.U32 R6, RZ, RZ, UR6 ;  /* 0x00000006ff067e24 */ /* 0x000fe2000f8e00ff */
[----:B-----5:R-:W-:Y:S01]  /*7880*/  MOV R11, UR5 ;  /* 0x00000005000b7c02 */ /* 0x020fe20008000f00 */
[----:B------:R-:W-:Y:S02]  /*7890*/  IMAD.U32 R10, RZ, RZ, UR4 ;  /* 0x00000004ff0a7e24 */ /* 0x000fe4000f8e00ff */
[----:B------:R-:W-:Y:S07]  /*78a0*/  LEPC R20, `(.L_x_122) ;  /* 0x000000001014794e */ /* 0x000fee0000000000 */
[----:B-1-3--:R-:W-:Y:S05]  /*78b0*/  CALL.ABS.NOINC R2 ;  /* 0x0000000002007343 */ /* 0x00afea0003c00000 */
.L_x_122:
[----:B------:R-:W-:Y:S01]  /*78c0*/  ISETP.NE.AND P0, PT, R72, RZ, PT ;  /* 0x000000ff4800720c */ /* 0x000fe20003f05270 */
[----:B------:R-:W-:Y:S05]  /*78d0*/  WARPSYNC.ALL ;  /* 0x0000000000007948 */ /* 0x000fea0003800000 */
[----:B------:R-:W-:Y:S01]  /*78e0*/  R2UR UR4, R34 ;  /* 0x00000000220472ca */ /* 0x000fe200000e0000 */
[----:B------:R-:W-:Y:S01]  /*78f0*/  BSSY.RECONVERGENT B0, `(.L_x_123) ;  /* 0x0000052000007945 */ /* 0x000fe20003800200 */
[----:B------:R-:W-:Y:S02]  /*7900*/  R2UR UR5, R79 ;  /* 0x000000004f0572ca */ /* 0x000fe400000e0000 */
[C---:B-1----:R-:W-:Y:S02]  /*7910*/  SHF.L.U32 R20, R40.reuse, 0x10, RZ ;  /* 0x0000001028147819 */ /* 0x042fe400000006ff */
[----:B------:R-:W-:Y:S02]  /*7920*/  LOP3.LUT R36, R40, 0xffff0000, RZ, 0xc0, !PT ;  /* 0xffff000028247812 */ /* 0x000fe400078ec0ff */
[C---:B------:R-:W-:Y:S02]  /*7930*/  SHF.L.U32 R21, R41.reuse, 0x10, RZ ;  /* 0x0000001029157819 */ /* 0x040fe400000006ff */
[----:B------:R-:W-:Y:S02]  /*7940*/  LOP3.LUT R38, R41, 0xffff0000, RZ, 0xc0, !PT ;  /* 0xffff000029267812 */ /* 0x000fe400078ec0ff */
[C---:B------:R-:W-:Y:S01]  /*7950*/  SHF.L.U32 R37, R42.reuse, 0x10, RZ ;  /* 0x000000102a257819 */ /* 0x040fe200000006ff */
[----:B------:R-:W1:Y:S01]  /*7960*/  LDTM.16dp256bit.x4 R4, tmem[UR4+0x60] ;  /* 0x00006004000479ee */ /* 0x000e620008120000 */
[----:B------:R-:W-:Y:S01]  /*7970*/  LOP3.LUT R40, R42, 0xffff0000, RZ, 0xc0, !PT ;  /* 0xffff00002a287812 */ /* 0x000fe200078ec0ff */
[----:B------:R-:W-:Y:S01]  /*7980*/  NOP ;  /* 0x0000000000007918 */ /* 0x000fe20000000000 */
[C---:B------:R-:W-:Y:S01]  /*7990*/  SHF.L.U32 R39, R43.reuse, 0x10, RZ ;  /* 0x000000102b277819 */ /* 0x040fe200000006ff */
[----:B------:R-:W-:Y:S01]  /*79a0*/  UIADD3 UR5, UPT, UPT, UR5, 0xd0, URZ ;  /* 0x000000d005057890 */ /* 0x000fe2000fffe0ff */
[----:B------:R-:W-:Y:S02]  /*79b0*/  LOP3.LUT R41, R43, 0xffff0000, RZ, 0xc0, !PT ;  /* 0xffff00002b297812 */ /* 0x000fe400078ec0ff */
[C---:B------:R-:W-:Y:S01]  /*79c0*/  SHF.L.U32 R42, R48.reuse, 0x10, RZ ;  /* 0x00000010302a7819 */ /* 0x040fe200000006ff */
[----:B------:R-:W-:Y:S01]  /*79d0*/  UPRMT UR5, UR37, 0x654, UR5 ;  /* 0x0000065425057896 */ /* 0x000fe20008000005 */
[----:B------:R-:W-:Y:S02]  /*79e0*/  LOP3.LUT R43, R48, 0xffff0000, RZ, 0xc0, !PT ;  /* 0xffff0000302b7812 */ /* 0x000fe400078ec0ff */
[C---:B------:R-:W-:Y:S02]  /*79f0*/  SHF.L.U32 R44, R49.reuse, 0x10, RZ ;  /* 0x00000010312c7819 */ /* 0x040fe400000006ff */
[----:B------:R-:W-:Y:S02]  /*7a00*/  LOP3.LUT R46, R49, 0xffff0000, RZ, 0xc0, !PT ;  /* 0xffff0000312e7812 */ /* 0x000fe400078ec0ff */
[C---:B------:R-:W-:Y:S02]  /*7a10*/  SHF.L.U32 R45, R50.reuse, 0x10, RZ ;  /* 0x00000010322d7819 */ /* 0x040fe400000006ff */
[----:B-1----:R-:W-:Y:S01]  /*7a20*/  SYNCS.ARRIVE.TRANS64.RED.A1T0 RZ, [UR5], RZ ;  /* 0x000000ffffff79a7 */ /* 0x002fe20008100405 */
[----:B------:R-:W-:Y:S02]  /*7a30*/  LOP3.LUT R48, R50, 0xffff0000, RZ, 0xc0, !PT ;  /* 0xffff000032307812 */ /* 0x000fe400078ec0ff */
[C---:B------:R-:W-:Y:S02]  /*7a40*/  SHF.L.U32 R47, R51.reuse, 0x10, RZ ;  /* 0x00000010332f7819 */ /* 0x040fe400000006ff */
[----:B------:R-:W-:Y:S01]  /*7a50*/  LOP3.LUT R50, R51, 0xffff0000, RZ, 0xc0, !PT ;  /* 0xffff000033327812 */ /* 0x000fe200078ec0ff */
[C---:B------:R-:W-:Y:S01]  /*7a60*/  FMUL R4, R33.reuse, R4 ;  /* 0x0000000421047220 */ /* 0x040fe20000400000 */
[C---:B------:R-:W-:Y:S01]  /*7a70*/  FMUL R5, R33.reuse, R5 ;  /* 0x0000000521057220 */ /* 0x040fe20000400000 */
[C---:B------:R-:W-:Y:S01]  /*7a80*/  FMUL R6, R33.reuse, R6 ;  /* 0x0000000621067220 */ /* 0x040fe20000400000 */
[----:B------:R-:W-:Y:S01]  /*7a90*/  FMUL R7, R33, R7 ;  /* 0x0000000721077220 */ /* 0x000fe20000400000 */
[C---:B------:R-:W-:Y:S01]  /*7aa0*/  FFMA R4, R35.reuse, R20, R4 ;  /* 0x0000001423047223 */ /* 0x040fe20000000004 */
[C---:B------:R-:W-:Y:S01]  /*7ab0*/  FFMA R5, R35.reuse, R36, R5 ;  /* 0x0000002423057223 */ /* 0x040fe20000000005 */
[C---:B------:R-:W-:Y:S01]  /*7ac0*/  FFMA R6, R35.reuse, R21, R6 ;  /* 0x0000001523067223 */ /* 0x040fe20000000006 */
[----:B------:R-:W-:Y:S01]  /*7ad0*/  FFMA R7, R35, R38, R7 ;  /* 0x0000002623077223 */ /* 0x000fe20000000007 */
[C---:B------:R-:W-:Y:S01]  /*7ae0*/  FMUL R8, R33.reuse, R8 ;  /* 0x0000000821087220 */ /* 0x040fe20000400000 */
[----:B------:R-:W-:Y:S01]  /*7af0*/  FMUL R9, R33, R9 ;  /* 0x0000000921097220 */ /* 0x000fe20000400000 */
[----:B---3--:R-:W-:Y:S01]  /*7b00*/  F2FP.BF16.F32.PACK_AB R80, R5, R4 ;  /* 0x000000040550723e */ /* 0x008fe200000010ff */
[----:B------:R-:W-:Y:S01]  /*7b10*/  FMUL R0, R33, R10 ;  /* 0x0000000a21007220 */ /* 0x000fe20000400000 */
[----:B------:R-:W-:Y:S01]  /*7b20*/  F2FP.BF16.F32.PACK_AB R81, R7, R6 ;  /* 0x000000060751723e */ /* 0x000fe200000010ff */
[C---:B------:R-:W-:Y:S01]  /*7b30*/  FFMA R8, R35.reuse, R37, R8 ;  /* 0x0000002523087223 */ /* 0x040fe20000000008 */
[----:B------:R-:W-:Y:S01]  /*7b40*/  FFMA R9, R35, R40, R9 ;  /* 0x0000002823097223 */ /* 0x000fe20000000009 */
[C---:B------:R-:W-:Y:S01]  /*7b50*/  FMUL R2, R33.reuse, R11 ;  /* 0x0000000b21027220 */ /* 0x040fe20000400000 */
[C---:B--2---:R-:W-:Y:S01]  /*7b60*/  FMUL R3, R33.reuse, R12 ;  /* 0x0000000c21037220 */ /* 0x044fe20000400000 */
[----:B------:R-:W-:Y:S01]  /*7b70*/  FMUL R10, R33, R13 ;  /* 0x0000000d210a7220 */ /* 0x000fe20000400000 */
[----:B------:R-:W-:Y:S01]  /*7b80*/  FFMA R0, R35, R39, R0 ;  /* 0x0000002723007223 */ /* 0x000fe20000000000 */
        /* <DEDUP_REMOVED lines=40> */
.L_x_124:
[----:B------:R-:W-:Y:S05]  /*7e10*/  BSYNC.RECONVERGENT B0 ;  /* 0x0000000000007941 */ /* 0x000fea0003800200 */
.L_x_123:
[----:B------:R-:W-:Y:S01]  /*7e20*/  BAR.SYNC.DEFER_BLOCKING 0x1, 0x80 ;  /* 0x0042000000007b1d */ /* 0x000fe20000010000 */
[----:B------:R-:W-:Y:S01]  /*7e30*/  UISETP.NE.AND UP0, UPT, UR49, -0x4, UPT ;  /* 0xfffffffc3100788c */ /* 0x000fe2000bf05270 */
[----:B------:R-:W-:Y:S08]  /*7e40*/  IADD3 R0, PT, PT, R30, 0x1, RZ ;  /* 0x000000011e007810 */ /* 0x000ff00007ffe0ff */
[----:B------:R-:W-:Y:S05]  /*7e50*/  BRA.U !UP0, `(.L_x_125) ;  /* 0x0000000108287547 */ /* 0x000fea000b800000 */
[----:B------:R-:W-:Y:S01]  /*7e60*/  ISETP.NE.AND P0, PT, R76, RZ, PT ;  /* 0x000000ff4c00720c */ /* 0x000fe20003f05270 */
[----:B------:R-:W-:Y:S01]  /*7e70*/  IMAD.U32 R3, RZ, RZ, UR51 ;  /* 0x00000033ff037e24 */ /* 0x000fe2000f8e00ff */
[----:B------:R-:W-:Y:S01]  /*7e80*/  UIADD3 UR51, UPT, UPT, UR51, 0x1, URZ ;  /* 0x0000000133337890 */ /* 0x000fe2000fffe0ff */
[----:B------:R-:W-:Y:S03]  /*7e90*/  IMAD.U32 R2, RZ, RZ, UR37 ;  /* 0x00000025ff027e24 */ /* 0x000fe6000f8e00ff */
[----:B------:R-:W-:Y:S04]  /*7ea0*/  UISETP.NE.AND UP0, UPT, UR51, 0x4, UPT ;  /* 0x000000043300788c */ /* 0x000fe8000bf05270 */
[----:B------:R-:W-:Y:S03]  /*7eb0*/  USEL UR51, UR51, URZ, UP0 ;  /* 0x000000ff33337287 */ /* 0x000fe60008000000 */
[----:B------:R-:W-:Y:S05]  /*7ec0*/  @P0 LEA R3, R3, UR48, 0x3 ;  /* 0x0000003003030c11 */ /* 0x000fea000f8e18ff */
[----:B------:R-:W-:Y:S05]  /*7ed0*/  @P0 VIADD R3, R3, 0x60 ;  /* 0x0000006003030836 */ /* 0x000fea0000000000 */
[----:B------:R-:W-:Y:S04]  /*7ee0*/  @P0 PRMT R2, R2, 0x654, R3 ;  /* 0x0000065402020816 */ /* 0x000fe80000000003 */
[----:B------:R2:W-:Y:S03]  /*7ef0*/  @P0 SYNCS.ARRIVE.TRANS64.RED.A1T0 RZ, [R2+URZ], RZ ;  /* 0x000000ff02ff09a7 */ /* 0x0005e600081004ff */
.L_x_125:
[----:B------:R-:W-:Y:S01]  /*7f00*/  ISETP.NE.AND P2, PT, R73, RZ, PT ;  /* 0x000000ff4900720c */ /* 0x000fe20003f45270 */
[----:B------:R-:W-:Y:S01]  /*7f10*/  UIADD3 UR49, UPT, UPT, UR49, 0x4, URZ ;  /* 0x0000000431317890 */ /* 0x000fe2000fffe0ff */
[----:B------:R-:W-:Y:S01]  /*7f20*/  ISETP.NE.AND P0, PT, R75, 0x2, PT ;  /* 0x000000024b00780c */ /* 0x000fe20003f05270 */
[----:B------:R-:W-:Y:S01]  /*7f30*/  IMAD.IADD R20, R29, 0x1, R58 ;  /* 0x000000011d147824 */ /* 0x000fe200078e023a */
[----:B------:R-:W-:Y:S01]  /*7f40*/  ISETP.NE.AND P1, PT, R0, 0x4, PT ;  /* 0x000000040000780c */ /* 0x000fe20003f25270 */
[----:B------:R-:W-:Y:S01]  /*7f50*/  IMAD.IADD R21, R31, 0x1, R60 ;  /* 0x000000011f157824 */ /* 0x000fe200078e023c */
[----:B------:R-:W-:Y:S02]  /*7f60*/  SEL R3, RZ, 0x1, P0 ;  /* 0x00000001ff037807 */ /* 0x000fe40000000000 */
[----:B--2---:R-:W-:Y:S02]  /*7f70*/  SEL R2, RZ, 0x1, P1 ;  /* 0x00000001ff027807 */ /* 0x004fe40000800000 */
[----:B------:R-:W-:Y:S02]  /*7f80*/  LOP3.LUT R68, R68, R3, RZ, 0x3c, !PT ;  /* 0x0000000344447212 */ /* 0x000fe400078e3cff */
[----:B------:R-:W-:Y:S02]  /*7f90*/  LOP3.LUT R69, R69, R2, RZ, 0x3c, !PT ;  /* 0x0000000245457212 */ /* 0x000fe400078e3cff */
[----:B------:R-:W-:Y:S02]  /*7fa0*/  @P2 R2UR UR36, R67 ;  /* 0x00000000432422ca */ /* 0x000fe400000e0000 */
[----:B------:R-:W-:Y:S02]  /*7fb0*/  SEL R75, R75, RZ, P0 ;  /* 0x000000ff4b4b7207 */ /* 0x000fe40000000000 */
[----:B------:R-:W-:Y:S01]  /*7fc0*/  SEL R30, R0, RZ, P1 ;  /* 0x000000ff001e7207 */ /* 0x000fe20000800000 */
[----:B------:R-:W-:Y:S10]  /*7fd0*/  @P2 BRA `(.L_x_126) ;  /* 0xffffffd000182947 */ /* 0x000ff4000383ffff */
[----:B------:R-:W-:-:S09]  /*7fe0*/  UISETP.NE.AND UP0, UPT, UR50, URZ, UPT ;  /* 0x000000ff3200728c */ /* 0x000fd2000bf05270 */
[----:B------:R-:W-:Y:S05]  /*7ff0*/  BRA.U !UP0, `(.L_x_127) ;  /* 0x0000000108487547 */ /* 0x000fea000b800000 */
[----:B------:R-:W2:Y:S02]  /*8000*/  LDCU.64 UR4, c[0x0][0x890] ;  /* 0x00011200ff0477ac */ /* 0x000ea40008000a00 */
[----:B--2---:R-:W-:-:S04]  /*8010*/  UISETP.NE.U32.AND UP0, UPT, UR4, URZ, UPT ;  /* 0x000000ff0400728c */ /* 0x004fc8000bf05070 */
[----:B------:R-:W-:-:S09]  /*8020*/  UISETP.NE.AND.EX UP0, UPT, UR5, URZ, UPT, UP0 ;  /* 0x000000ff0500728c */ /* 0x000fd2000bf05300 */
[----:B------:R-:W-:Y:S05]  /*8030*/  BRA.U UP0, `(.L_x_128) ;  /* 0x00000001000c7547 */ /* 0x000fea000b800000 */
[----:B------:R-:W-:-:S13]  /*8040*/  FSETP.NEU.AND P0, PT, R35, RZ, PT ;  /* 0x000000ff2300720b */ /* 0x000fda0003f0d000 */
[----:B------:R-:W-:Y:S05]  /*8050*/  @!P0 EXIT ;  /* 0x000000000000894d */ /* 0x000fea0003800000 */
[----:B------:R-:W-:Y:S05]  /*8060*/  BRA `(.L_x_127) ;  /* 0x00000000002c7947 */ /* 0x000fea0003800000 */
.L_x_128:
[----:B------:R-:W-:Y:S01]  /*8070*/  ISETP.NE.AND P0, PT, R74, RZ, PT ;  /* 0x000000ff4a00720c */ /* 0x000fe20003f05270 */
[----:B------:R-:W-:-:S12]  /*8080*/  BSSY.RECONVERGENT B0, `(.L_x_127) ;  /* 0x0000009000007945 */ /* 0x000fd80003800200 */
[----:B------:R-:W-:Y:S05]  /*8090*/  @P0 BRA `(.L_x_129) ;  /* 0x0000000000140947 */ /* 0x000fea0003800000 */
[----:B------:R-:W2:Y:S02]  /*80a0*/  LDCU.64 UR4, c[0x0][0x888] ;  /* 0x00011100ff0477ac */ /* 0x000ea40008000a00 */
[----:B--2---:R-:W-:-:S04]  /*80b0*/  ISETP.NE.U32.AND P0, PT, RZ, UR4, PT ;  /* 0x00000004ff007c0c */ /* 0x004fc8000bf05070 */
[----:B------:R-:W-:-:S13]  /*80c0*/  ISETP.NE.AND.EX P0, PT, RZ, UR5, PT, P0 ;  /* 0x00000005ff007c0c */ /* 0x000fda000bf05300 */
[----:B------:R-:W-:Y:S05]  /*80d0*/  @!P0 EXIT ;  /* 0x000000000000894d */ /* 0x000fea0003800000 */
[----:B------:R-:W-:Y:S05]  /*80e0*/  BRA `(.L_x_130) ;  /* 0x0000000000087947 */ /* 0x000fea0003800000 */
.L_x_129:
[----:B------:R-:W-:-:S13]  /*80f0*/  FSETP.NEU.AND P0, PT, R35, RZ, PT ;  /* 0x000000ff2300720b */ /* 0x000fda0003f0d000 */
[----:B------:R-:W-:Y:S05]  /*8100*/  @!P0 EXIT ;  /* 0x000000000000894d */ /* 0x000fea0003800000 */
.L_x_130:
[----:B------:R-:W-:Y:S05]  /*8110*/  BSYNC.RECONVERGENT B0 ;  /* 0x0000000000007941 */ /* 0x000fea0003800200 */
.L_x_127:
[----:B------:R-:W-:Y:S01]  /*8120*/  ULEA UR4, UR51, UR48, 0x3 ;  /* 0x0000003033047291 */ /* 0x000fe2000f8e18ff */
[----:B------:R-:W-:-:S04]  /*8130*/  DEPBAR.LE SB0, 0x0 ;  /* 0x000080000000791a */ /* 0x000fc80000000000 */
[----:B------:R-:W-:-:S04]  /*8140*/  UIADD3 UR4, UPT, UPT, UR4, 0x60, URZ ;  /* 0x0000006004047890 */ /* 0x000fc8000fffe0ff */
[----:B------:R-:W-:-:S09]  /*8150*/  UPRMT UR4, UR37, 0x654, UR4 ;  /* 0x0000065425047896 */ /* 0x000fd20008000004 */
[----:B------:R-:W-:Y:S01]  /*8160*/  SYNCS.ARRIVE.TRANS64.RED.A1T0 RZ, [UR4], RZ ;  /* 0x000000ffffff79a7 */ /* 0x000fe20008100404 */
[----:B------:R-:W-:Y:S05]  /*8170*/  EXIT ;  /* 0x000000000000794d */ /* 0x000fea0003800000 */
.L_x_19:
[----:B--2---:R2:W1:Y:S02]  /*8180*/  SYNCS.PHASECHK.TRANS64.TRYWAIT P0, [R3+URZ+0x100], R2 ;  /* 0x00010002030075a7 */ /* 0x00446400080011ff */
[----:B-1----:R-:W-:Y:S05]  /*8190*/  @!P0 NANOSLEEP.SYNCS 0x989680 ;  /* 0x009896800000895d */ /* 0x002fea0003900000 */
[----:B------:R-:W1:Y:S02]  /*81a0*/  @!P0 SYNCS.PHASECHK.TRANS64 P0, [R3+URZ+0x100], R2 ;  /* 0x00010002030085a7 */ /* 0x000e6400080010ff */
[----:B-1----:R-:W-:Y:S05]  /*81b0*/  @!P0 BRA `(.L_x_19) ;  /* 0xfffffffc00f08947 */ /* 0x002fea000383ffff */
[----:B------:R-:W-:Y:S05]  /*81c0*/  BRA `(.L_x_131) ;  /* 0xffffff9400087947 */ /* 0x000fea000383ffff */
.L_x_22:
[----:B-1----:R-:W-:-:S07]  /*81d0*/  MOV R2, UR33 ;  /* 0x0000002100027c02 */ /* 0x002fce0008000f00 */
.L_x_132:
[----:B-1----:R1:W2:Y:S02]  /*81e0*/  SYNCS.PHASECHK.TRANS64.TRYWAIT P0, [R2+URZ+0x20], R5 ;  /* 0x00002005020075a7 */ /* 0x0022a400080011ff */
[----:B--2---:R-:W-:Y:S05]  /*81f0*/  @!P0 NANOSLEEP.SYNCS 0x989680 ;  /* 0x009896800000895d */ /* 0x004fea0003900000 */
[----:B------:R-:W2:Y:S02]  /*8200*/  @!P0 SYNCS.PHASECHK.TRANS64 P0, [R2+URZ+0x20], R5 ;  /* 0x00002005020085a7 */ /* 0x000ea400080010ff */
[----:B--2---:R-:W-:Y:S05]  /*8210*/  @!P0 BRA `(.L_x_132) ;  /* 0xfffffffc00f08947 */ /* 0x004fea000383ffff */
[----:B------:R-:W-:Y:S05]  /*8220*/  BRA `(.L_x_21) ;  /* 0xffffff9400587947 */ /* 0x000fea000383ffff */
.L_x_28:
[----:B-1----:R-:W-:-:S07]  /*8230*/  MOV R2, UR33 ;  /* 0x0000002100027c02 */ /* 0x002fce0008000f00 */
.L_x_133:
[----:B-1----:R1:W2:Y:S02]  /*8240*/  SYNCS.PHASECHK.TRANS64.TRYWAIT P0, [R2+URZ+0x20], R5 ;  /* 0x00002005020075a7 */ /* 0x0022a400080011ff */
[----:B--2---:R-:W-:Y:S05]  /*8250*/  @!P0 NANOSLEEP.SYNCS 0x989680 ;  /* 0x009896800000895d */ /* 0x004fea0003900000 */
[----:B------:R-:W2:Y:S02]  /*8260*/  @!P0 SYNCS.PHASECHK.TRANS64 P0, [R2+URZ+0x20], R5 ;  /* 0x00002005020085a7 */ /* 0x000ea400080010ff */
[----:B--2---:R-:W-:Y:S05]  /*8270*/  @!P0 BRA `(.L_x_133) ;  /* 0xfffffffc00f08947 */ /* 0x004fea000383ffff */
[----:B------:R-:W-:Y:S05]  /*8280*/  BRA `(.L_x_27) ;  /* 0xffffff9800307947 */ /* 0x000fea000383ffff */
.L_x_32:
[----:B-1----:R1:W2:Y:S02]  /*8290*/  SYNCS.PHASECHK.TRANS64.TRYWAIT P0, [R2+URZ+0x90], R3 ;  /* 0x00009003020075a7 */ /* 0x0022a400080011ff */
[----:B--2---:R-:W-:Y:S05]  /*82a0*/  @!P0 NANOSLEEP.SYNCS 0x989680 ;  /* 0x009896800000895d */ /* 0x004fea0003900000 */
[----:B------:R-:W2:Y:S02]  /*82b0*/  @!P0 SYNCS.PHASECHK.TRANS64 P0, [R2+URZ+0x90], R3 ;  /* 0x00009003020085a7 */ /* 0x000ea400080010ff */
[----:B--2---:R-:W-:Y:S05]  /*82c0*/  @!P0 BRA `(.L_x_32) ;  /* 0xfffffffc00f08947 */ /* 0x004fea000383ffff */
[----:B------:R-:W-:Y:S05]  /*82d0*/  BRA `(.L_x_134) ;  /* 0xffffff9800e87947 */ /* 0x000fea000383ffff */
.L_x_36:
[----:B----4-:R-:W-:-:S07]  /*82e0*/  MOV R0, UR5 ;  /* 0x0000000500007c02 */ /* 0x010fce0008000f00 */
.L_x_135:
[----:B-1----:R1:W2:Y:S02]  /*82f0*/  SYNCS.PHASECHK.TRANS64.TRYWAIT P0, [R0+URZ], R3 ;  /* 0x00000003000075a7 */ /* 0x0022a400080011ff */
[----:B--2---:R-:W-:Y:S05]  /*8300*/  @!P0 NANOSLEEP.SYNCS 0x989680 ;  /* 0x009896800000895d */ /* 0x004fea0003900000 */
[----:B------:R-:W2:Y:S02]  /*8310*/  @!P0 SYNCS.PHASECHK.TRANS64 P0, [R0+URZ], R3 ;  /* 0x00000003000085a7 */ /* 0x000ea400080010ff */
[----:B--2---:R-:W-:Y:S05]  /*8320*/  @!P0 BRA `(.L_x_135) ;  /* 0xfffffffc00f08947 */ /* 0x004fea000383ffff */
[----:B------:R-:W-:Y:S05]  /*8330*/  BRA `(.L_x_136) ;  /* 0xffffffa000587947 */ /* 0x000fea000383ffff */
.L_x_37:
[----:B----4-:R-:W-:-:S07]  /*8340*/  MOV R0, UR5 ;  /* 0x0000000500007c02 */ /* 0x010fce0008000f00 */
.L_x_137:
[----:B-1----:R1:W2:Y:S02]  /*8350*/  SYNCS.PHASECHK.TRANS64.TRYWAIT P0, [R0+URZ], R3 ;  /* 0x00000003000075a7 */ /* 0x0022a400080011ff */
[----:B--2---:R-:W-:Y:S05]  /*8360*/  @!P0 NANOSLEEP.SYNCS 0x989680 ;  /* 0x009896800000895d */ /* 0x004fea0003900000 */
[----:B------:R-:W2:Y:S02]  /*8370*/  @!P0 SYNCS.PHASECHK.TRANS64 P0, [R0+URZ], R3 ;  /* 0x00000003000085a7 */ /* 0x000ea400080010ff */
[----:B--2---:R-:W-:Y:S05]  /*8380*/  @!P0 BRA `(.L_x_137) ;  /* 0xfffffffc00f08947 */ /* 0x004fea000383ffff */
[----:B------:R-:W-:Y:S05]  /*8390*/  BRA `(.L_x_138) ;  /* 0xffffffa000647947 */ /* 0x000fea000383ffff */
.L_x_38:
[----:B----4-:R-:W-:-:S07]  /*83a0*/  MOV R0, UR5 ;  /* 0x0000000500007c02 */ /* 0x010fce0008000f00 */
.L_x_139:
[----:B-1----:R1:W2:Y:S02]  /*83b0*/  SYNCS.PHASECHK.TRANS64.TRYWAIT P0, [R0+URZ], R3 ;  /* 0x00000003000075a7 */ /* 0x0022a400080011ff */
[----:B--2---:R-:W-:Y:S05]  /*83c0*/  @!P0 NANOSLEEP.SYNCS 0x989680 ;  /* 0x009896800000895d */ /* 0x004fea0003900000 */
[----:B------:R-:W2:Y:S02]  /*83d0*/  @!P0 SYNCS.PHASECHK.TRANS64 P0, [R0+URZ], R3 ;  /* 0x00000003000085a7 */ /* 0x000ea400080010ff */
[----:B--2---:R-:W-:Y:S05]  /*83e0*/  @!P0 BRA `(.L_x_139) ;  /* 0xfffffffc00f08947 */ /* 0x004fea000383ffff */
[----:B------:R-:W-:Y:S05]  /*83f0*/  BRA `(.L_x_140) ;  /* 0xffffffa000707947 */ /* 0x000fea000383ffff */
.L_x_41:
[----:B-1----:R1:W2:Y:S02]  /*8400*/  SYNCS.PHASECHK.TRANS64.TRYWAIT P0, [R0+URZ+0xf0], R5 ;  /* 0x0000f005000075a7 */ /* 0x0022a400080011ff */
[----:B--2---:R-:W-:Y:S05]  /*8410*/  @!P0 NANOSLEEP.SYNCS 0x989680 ;  /* 0x009896800000895d */ /* 0x004fea0003900000 */
[----:B------:R-:W2:Y:S02]  /*8420*/  @!P0 SYNCS.PHASECHK.TRANS64 P0, [R0+URZ+0xf0], R5 ;  /* 0x0000f005000085a7 */ /* 0x000ea400080010ff */
[----:B--2---:R-:W-:Y:S05]  /*8430*/  @!P0 BRA `(.L_x_41) ;  /* 0xfffffffc00f08947 */ /* 0x004fea000383ffff */
[----:B------:R-:W-:Y:S05]  /*8440*/  BRA `(.L_x_141) ;  /* 0xffffffa000cc7947 */ /* 0x000fea000383ffff */
.L_x_42:
[----:B------:R-:W-:-:S07]  /*8450*/  MOV R0, UR5 ;  /* 0x0000000500007c02 */ /* 0x000fce0008000f00 */
.L_x_142:
[----:B-1----:R1:W2:Y:S02]  /*8460*/  SYNCS.PHASECHK.TRANS64.TRYWAIT P0, [R0+URZ+0xa0], R5 ;  /* 0x0000a005000075a7 */ /* 0x0022a400080011ff */
[----:B--2---:R-:W-:Y:S05]  /*8470*/  @!P0 NANOSLEEP.SYNCS 0x989680 ;  /* 0x009896800000895d */ /* 0x004fea0003900000 */
[----:B------:R-:W2:Y:S02]  /*8480*/  @!P0 SYNCS.PHASECHK.TRANS64 P0, [R0+URZ+0xa0], R5 ;  /* 0x0000a005000085a7 */ /* 0x000ea400080010ff */
[----:B--2---:R-:W-:Y:S05]  /*8490*/  @!P0 BRA `(.L_x_142) ;  /* 0xfffffffc00f08947 */ /* 0x004fea000383ffff */
[----:B------:R-:W-:Y:S05]  /*84a0*/  BRA `(.L_x_143) ;  /* 0xffffffa000dc7947 */ /* 0x000fea000383ffff */
.L_x_43:
[----:B-1----:R1:W2:Y:S02]  /*84b0*/  SYNCS.PHASECHK.TRANS64.TRYWAIT P1, [R0+URZ+0x90], R5 ;  /* 0x00009005000075a7 */ /* 0x0022a400080211ff */
[----:B--2---:R-:W-:Y:S05]  /*84c0*/  @!P1 NANOSLEEP.SYNCS 0x989680 ;  /* 0x009896800000995d */ /* 0x004fea0003900000 */
[----:B------:R-:W2:Y:S02]  /*84d0*/  @!P1 SYNCS.PHASECHK.TRANS64 P1, [R0+URZ+0x90], R5 ;  /* 0x00009005000095a7 */ /* 0x000ea400080210ff */
[----:B--2---:R-:W-:Y:S05]  /*84e0*/  @!P1 BRA `(.L_x_43) ;  /* 0xfffffffc00f09947 */ /* 0x004fea000383ffff */
[----:B------:R-:W-:Y:S05]  /*84f0*/  BRA `(.L_x_144) ;  /* 0xffffffa4000c7947 */ /* 0x000fea000383ffff */
.L_x_46:
[----:B------:R-:W-:-:S07]  /*8500*/  MOV R0, UR5 ;  /* 0x0000000500007c02 */ /* 0x000fce0008000f00 */
.L_x_145:
[----:B-1----:R1:W2:Y:S02]  /*8510*/  SYNCS.PHASECHK.TRANS64.TRYWAIT P0, [R0+URZ+0xa0], R3 ;  /* 0x0000a003000075a7 */ /* 0x0022a400080011ff */
[----:B--2---:R-:W-:Y:S05]  /*8520*/  @!P0 NANOSLEEP.SYNCS 0x989680 ;  /* 0x009896800000895d */ /* 0x004fea0003900000 */
[----:B------:R-:W2:Y:S02]  /*8530*/  @!P0 SYNCS.PHASECHK.TRANS64 P0, [R0+URZ+0xa0], R3 ;  /* 0x0000a003000085a7 */ /* 0x000ea400080010ff */
[----:B--2---:R-:W-:Y:S05]  /*8540*/  @!P0 BRA `(.L_x_145) ;  /* 0xfffffffc00f08947 */ /* 0x004fea000383ffff */
[----:B------:R-:W-:Y:S05]  /*8550*/  BRA `(.L_x_45) ;  /* 0xffffffa400607947 */ /* 0x000fea000383ffff */
.L_x_53:
[----:B-1----:R1:W2:Y:S02]  /*8560*/  SYNCS.PHASECHK.TRANS64.TRYWAIT P1, [R0+URZ+0x90], R5 ;  /* 0x00009005000075a7 */ /* 0x0022a400080211ff */
[----:B--2---:R-:W-:Y:S05]  /*8570*/  @!P1 NANOSLEEP.SYNCS 0x989680 ;  /* 0x009896800000995d */ /* 0x004fea0003900000 */
[----:B------:R-:W2:Y:S02]  /*8580*/  @!P1 SYNCS.PHASECHK.TRANS64 P1, [R0+URZ+0x90], R5 ;  /* 0x00009005000095a7 */ /* 0x000ea400080210ff */
[----:B--2---:R-:W-:Y:S05]  /*8590*/  @!P1 BRA `(.L_x_53) ;  /* 0xfffffffc00f09947 */ /* 0x004fea000383ffff */
[----:B------:R-:W-:Y:S05]  /*85a0*/  BRA `(.L_x_146) ;  /* 0xffffffa800f07947 */ /* 0x000fea000383ffff */
.L_x_54:
[----:B------:R-:W-:-:S07]  /*85b0*/  MOV R3, UR6 ;  /* 0x0000000600037c02 */ /* 0x000fce0008000f00 */
.L_x_147:
[----:B-1----:R1:W2:Y:S02]  /*85c0*/  SYNCS.PHASECHK.TRANS64.TRYWAIT P0, [R3+URZ+0xd0], R0 ;  /* 0x0000d000030075a7 */ /* 0x0022a400080011ff */
[----:B--2---:R-:W-:Y:S05]  /*85d0*/  @!P0 NANOSLEEP.SYNCS 0x989680 ;  /* 0x009896800000895d */ /* 0x004fea0003900000 */
[----:B------:R-:W2:Y:S02]  /*85e0*/  @!P0 SYNCS.PHASECHK.TRANS64 P0, [R3+URZ+0xd0], R0 ;  /* 0x0000d000030085a7 */ /* 0x000ea400080010ff */
[----:B--2---:R-:W-:Y:S05]  /*85f0*/  @!P0 BRA `(.L_x_147) ;  /* 0xfffffffc00f08947 */ /* 0x004fea000383ffff */
[----:B------:R-:W-:Y:S05]  /*8600*/  BRA `(.L_x_148) ;  /* 0xffffffac00407947 */ /* 0x000fea000383ffff */
.L_x_57:
[----:B------:R-:W-:Y:S07]  /*8610*/  MOV R0, UR11 ;  /* 0x0000000b00007c02 */ /* 0x000fee0008000f00 */
.L_x_149:
[----:B-1----:R1:W2:Y:S02]  /*8620*/  SYNCS.PHASECHK.TRANS64.TRYWAIT P0, [R0+URZ], R3 ;  /* 0x00000003000075a7 */ /* 0x0022a400080011ff */
[----:B--2---:R-:W-:Y:S05]  /*8630*/  @!P0 NANOSLEEP.SYNCS 0x989680 ;  /* 0x009896800000895d */ /* 0x004fea0003900000 */
[----:B------:R-:W2:Y:S02]  /*8640*/  @!P0 SYNCS.PHASECHK.TRANS64 P0, [R0+URZ], R3 ;  /* 0x00000003000085a7 */ /* 0x000ea400080010ff */
[----:B--2---:R-:W-:Y:S05]  /*8650*/  @!P0 BRA `(.L_x_149) ;  /* 0xfffffffc00f08947 */ /* 0x004fea000383ffff */
[----:B------:R-:W-:Y:S05]  /*8660*/  BRA `(.L_x_56) ;  /* 0xffffffac005c7947 */ /* 0x000fea000383ffff */
.L_x_60:
[----:B------:R-:W-:-:S07]  /*8670*/  MOV R0, UR6 ;  /* 0x0000000600007c02 */ /* 0x000fce0008000f00 */
.L_x_150:
[----:B--2---:R2:W4:Y:S02]  /*8680*/  SYNCS.PHASECHK.TRANS64.TRYWAIT P0, [R0+URZ], R3 ;  /* 0x00000003000075a7 */ /* 0x00452400080011ff */
[----:B----4-:R-:W-:Y:S05]  /*8690*/  @!P0 NANOSLEEP.SYNCS 0x989680 ;  /* 0x009896800000895d */ /* 0x010fea0003900000 */
[----:B------:R-:W4:Y:S02]  /*86a0*/  @!P0 SYNCS.PHASECHK.TRANS64 P0, [R0+URZ], R3 ;  /* 0x00000003000085a7 */ /* 0x000f2400080010ff */
[----:B----4-:R-:W-:Y:S05]  /*86b0*/  @!P0 BRA `(.L_x_150) ;  /* 0xfffffffc00f08947 */ /* 0x010fea000383ffff */
[----:B------:R-:W-:Y:S05]  /*86c0*/  BRA `(.L_x_151) ;  /* 0xffffffb000887947 */ /* 0x000fea000383ffff */
.L_x_61:
[----:B------:R-:W-:-:S07]  /*86d0*/  MOV R0, UR6 ;  /* 0x0000000600007c02 */ /* 0x000fce0008000f00 */
.L_x_152:
[----:B-1----:R1:W2:Y:S02]  /*86e0*/  SYNCS.PHASECHK.TRANS64.TRYWAIT P0, [R0+URZ], R3 ;  /* 0x00000003000075a7 */ /* 0x0022a400080011ff */
[----:B--2---:R-:W-:Y:S05]  /*86f0*/  @!P0 NANOSLEEP.SYNCS 0x989680 ;  /* 0x009896800000895d */ /* 0x004fea0003900000 */
[----:B------:R-:W2:Y:S02]  /*8700*/  @!P0 SYNCS.PHASECHK.TRANS64 P0, [R0+URZ], R3 ;  /* 0x00000003000085a7 */ /* 0x000ea400080010ff */
[----:B--2---:R-:W-:Y:S05]  /*8710*/  @!P0 BRA `(.L_x_152) ;  /* 0xfffffffc00f08947 */ /* 0x004fea000383ffff */
[----:B------:R-:W-:Y:S05]  /*8720*/  BRA `(.L_x_153) ;  /* 0xffffffb000947947 */ /* 0x000fea000383ffff */
.L_x_62:
[----:B------:R-:W-:-:S07]  /*8730*/  MOV R0, UR6 ;  /* 0x0000000600007c02 */ /* 0x000fce0008000f00 */
.L_x_154:
[----:B-1----:R1:W2:Y:S02]  /*8740*/  SYNCS.PHASECHK.TRANS64.TRYWAIT P0, [R0+URZ], R3 ;  /* 0x00000003000075a7 */ /* 0x0022a400080011ff */
[----:B--2---:R-:W-:Y:S05]  /*8750*/  @!P0 NANOSLEEP.SYNCS 0x989680 ;  /* 0x009896800000895d */ /* 0x004fea0003900000 */
[----:B------:R-:W2:Y:S02]  /*8760*/  @!P0 SYNCS.PHASECHK.TRANS64 P0, [R0+URZ], R3 ;  /* 0x00000003000085a7 */ /* 0x000ea400080010ff */
[----:B--2---:R-:W-:Y:S05]  /*8770*/  @!P0 BRA `(.L_x_154) ;  /* 0xfffffffc00f08947 */ /* 0x004fea000383ffff */
[----:B------:R-:W-:Y:S05]  /*8780*/  BRA `(.L_x_155) ;  /* 0xffffffb000a07947 */ /* 0x000fea000383ffff */
.L_x_63:
[----:B------:R-:W-:-:S07]  /*8790*/  MOV R0, UR7 ;  /* 0x0000000700007c02 */ /* 0x000fce0008000f00 */
.L_x_156:
[----:B-1----:R1:W2:Y:S02]  /*87a0*/  SYNCS.PHASECHK.TRANS64.TRYWAIT P0, [R0+URZ], R3 ;  /* 0x00000003000075a7 */ /* 0x0022a400080011ff */
[----:B--2---:R-:W-:Y:S05]  /*87b0*/  @!P0 NANOSLEEP.SYNCS 0x989680 ;  /* 0x009896800000895d */ /* 0x004fea0003900000 */
[----:B------:R-:W2:Y:S02]  /*87c0*/  @!P0 SYNCS.PHASECHK.TRANS64 P0, [R0+URZ], R3 ;  /* 0x00000003000085a7 */ /* 0x000ea400080010ff */
[----:B--2---:R-:W-:Y:S05]  /*87d0*/  @!P0 BRA `(.L_x_156) ;  /* 0xfffffffc00f08947 */ /* 0x004fea000383ffff */
[----:B------:R-:W-:Y:S05]  /*87e0*/  BRA `(.L_x_157) ;  /* 0xffffffb000ac7947 */ /* 0x000fea000383ffff */
.L_x_68:
[----:B--2---:R2:W3:Y:S02]  /*87f0*/  SYNCS.PHASECHK.TRANS64.TRYWAIT P0, [R0+URZ+0x90], R3 ;  /* 0x00009003000075a7 */ /* 0x0044e400080011ff */
[----:B---3--:R-:W-:Y:S05]  /*8800*/  @!P0 NANOSLEEP.SYNCS 0x989680 ;  /* 0x009896800000895d */ /* 0x008fea0003900000 */
[----:B------:R-:W3:Y:S02]  /*8810*/  @!P0 SYNCS.PHASECHK.TRANS64 P0, [R0+URZ+0x90], R3 ;  /* 0x00009003000085a7 */ /* 0x000ee400080010ff */
[----:B---3--:R-:W-:Y:S05]  /*8820*/  @!P0 BRA `(.L_x_68) ;  /* 0xfffffffc00f08947 */ /* 0x008fea000383ffff */
[----:B------:R-:W-:Y:S05]  /*8830*/  BRA `(.L_x_158) ;  /* 0xffffffb400b87947 */ /* 0x000fea000383ffff */
.L_x_71:
[----:B------:R-:W-:Y:S07]  /*8840*/  MOV R0, UR7 ;  /* 0x0000000700007c02 */ /* 0x000fee0008000f00 */
.L_x_159:
[----:B--2---:R2:W3:Y:S02]  /*8850*/  SYNCS.PHASECHK.TRANS64.TRYWAIT P0, [R0+URZ+0x88], R3 ;  /* 0x00008803000075a7 */ /* 0x0044e400080011ff */
[----:B---3--:R-:W-:Y:S05]  /*8860*/  @!P0 NANOSLEEP.SYNCS 0x989680 ;  /* 0x009896800000895d */ /* 0x008fea0003900000 */
[----:B------:R-:W3:Y:S02]  /*8870*/  @!P0 SYNCS.PHASECHK.TRANS64 P0, [R0+URZ+0x88], R3 ;  /* 0x00008803000085a7 */ /* 0x000ee400080010ff */
[----:B---3--:R-:W-:Y:S05]  /*8880*/  @!P0 BRA `(.L_x_159) ;  /* 0xfffffffc00f08947 */ /* 0x008fea000383ffff */
[----:B------:R-:W-:Y:S05]  /*8890*/  BRA `(.L_x_70) ;  /* 0xffffffb800987947 */ /* 0x000fea000383ffff */
.L_x_74:
[----:B------:R-:W-:Y:S07]  /*88a0*/  MOV R3, UR7 ;  /* 0x0000000700037c02 */ /* 0x000fee0008000f00 */
.L_x_160:
[----:B-1----:R1:W2:Y:S02]  /*88b0*/  SYNCS.PHASECHK.TRANS64.TRYWAIT P0, [R3+URZ+0x60], R12 ;  /* 0x0000600c030075a7 */ /* 0x0022a400080011ff */
[----:B--2---:R-:W-:Y:S05]  /*88c0*/  @!P0 NANOSLEEP.SYNCS 0x989680 ;  /* 0x009896800000895d */ /* 0x004fea0003900000 */
[----:B------:R-:W2:Y:S02]  /*88d0*/  @!P0 SYNCS.PHASECHK.TRANS64 P0, [R3+URZ+0x60], R12 ;  /* 0x0000600c030085a7 */ /* 0x000ea400080010ff */
[----:B--2---:R-:W-:Y:S05]  /*88e0*/  @!P0 BRA `(.L_x_160) ;  /* 0xfffffffc00f08947 */ /* 0x004fea000383ffff */
[----:B------:R-:W-:Y:S05]  /*88f0*/  BRA `(.L_x_161) ;  /* 0xffffffbc00107947 */ /* 0x000fea000383ffff */
.L_x_75:
[----:B-1----:R-:W-:Y:S07]  /*8900*/  MOV R3, UR7 ;  /* 0x0000000700037c02 */ /* 0x002fee0008000f00 */
.L_x_162:
[----:B-1----:R1:W2:Y:S02]  /*8910*/  SYNCS.PHASECHK.TRANS64.TRYWAIT P0, [R3+URZ+0x68], R12 ;  /* 0x0000680c030075a7 */ /* 0x0022a400080011ff */
[----:B--2---:R-:W-:Y:S05]  /*8920*/  @!P0 NANOSLEEP.SYNCS 0x989680 ;  /* 0x009896800000895d */ /* 0x004fea0003900000 */
[----:B------:R-:W2:Y:S02]  /*8930*/  @!P0 SYNCS.PHASECHK.TRANS64 P0, [R3+URZ+0x68], R12 ;  /* 0x0000680c030085a7 */ /* 0x000ea400080010ff */
[----:B--2---:R-:W-:Y:S05]  /*8940*/  @!P0 BRA `(.L_x_162) ;  /* 0xfffffffc00f08947 */ /* 0x004fea000383ffff */
[----:B------:R-:W-:Y:S05]  /*8950*/  BRA `(.L_x_163) ;  /* 0xffffffbc004c7947 */ /* 0x000fea000383ffff */
.L_x_76:
[----:B-1----:R-:W-:Y:S07]  /*8960*/  MOV R3, UR7 ;  /* 0x0000000700037c02 */ /* 0x002fee0008000f00 */
.L_x_164:
[----:B-1----:R1:W2:Y:S02]  /*8970*/  SYNCS.PHASECHK.TRANS64.TRYWAIT P0, [R3+URZ+0x70], R12 ;  /* 0x0000700c030075a7 */ /* 0x0022a400080011ff */
[----:B--2---:R-:W-:Y:S05]  /*8980*/  @!P0 NANOSLEEP.SYNCS 0x989680 ;  /* 0x009896800000895d */ /* 0x004fea0003900000 */
[----:B------:R-:W2:Y:S02]  /*8990*/  @!P0 SYNCS.PHASECHK.TRANS64 P0, [R3+URZ+0x70], R12 ;  /* 0x0000700c030085a7 */ /* 0x000ea400080010ff */
[----:B--2---:R-:W-:Y:S05]  /*89a0*/  @!P0 BRA `(.L_x_164) ;  /* 0xfffffffc00f08947 */ /* 0x004fea000383ffff */
[----:B------:R-:W-:Y:S05]  /*89b0*/  BRA `(.L_x_165) ;  /* 0xffffffbc00947947 */ /* 0x000fea000383ffff */
.L_x_77:
[----:B------:R-:W-:Y:S07]  /*89c0*/  MOV R3, UR7 ;  /* 0x0000000700037c02 */ /* 0x000fee0008000f00 */
.L_x_166:
[----:B-1----:R1:W2:Y:S02]  /*89d0*/  SYNCS.PHASECHK.TRANS64.TRYWAIT P0, [R3+URZ+0x78], R12 ;  /* 0x0000780c030075a7 */ /* 0x0022a400080011ff */
[----:B--2---:R-:W-:Y:S05]  /*89e0*/  @!P0 NANOSLEEP.SYNCS 0x989680 ;  /* 0x009896800000895d */ /* 0x004fea0003900000 */
[----:B------:R-:W2:Y:S02]  /*89f0*/  @!P0 SYNCS.PHASECHK.TRANS64 P0, [R3+URZ+0x78], R12 ;  /* 0x0000780c030085a7 */ /* 0x000ea400080010ff */
[----:B--2---:R-:W-:Y:S05]  /*8a00*/  @!P0 BRA `(.L_x_166) ;  /* 0xfffffffc00f08947 */ /* 0x004fea000383ffff */
[----:B------:R-:W-:Y:S05]  /*8a10*/  BRA `(.L_x_167) ;  /* 0xffffffc0001c7947 */ /* 0x000fea000383ffff */
.L_x_79:
[----:B------:R-:W-:-:S07]  /*8a20*/  MOV R0, UR7 ;  /* 0x0000000700007c02 */ /* 0x000fce0008000f00 */
.L_x_168:
[----:B-1----:R1:W3:Y:S02]  /*8a30*/  SYNCS.PHASECHK.TRANS64.TRYWAIT P0, [R0+URZ+0x60], R3 ;  /* 0x00006003000075a7 */ /* 0x0022e400080011ff */
[----:B---3--:R-:W-:Y:S05]  /*8a40*/  @!P0 NANOSLEEP.SYNCS 0x989680 ;  /* 0x009896800000895d */ /* 0x008fea0003900000 */
[----:B------:R-:W3:Y:S02]  /*8a50*/  @!P0 SYNCS.PHASECHK.TRANS64 P0, [R0+URZ+0x60], R3 ;  /* 0x00006003000085a7 */ /* 0x000ee400080010ff */
[----:B---3--:R-:W-:Y:S05]  /*8a60*/  @!P0 BRA `(.L_x_168) ;  /* 0xfffffffc00f08947 */ /* 0x008fea000383ffff */
[----:B------:R-:W-:Y:S05]  /*8a70*/  BRA `(.L_x_169) ;  /* 0xffffffc0008c7947 */ /* 0x000fea000383ffff */
.L_x_80:
[----:B-1----:R-:W-:-:S07]  /*8a80*/  MOV R0, UR7 ;  /* 0x0000000700007c02 */ /* 0x002fce0008000f00 */
.L_x_170:
[----:B-1----:R1:W3:Y:S02]  /*8a90*/  SYNCS.PHASECHK.TRANS64.TRYWAIT P0, [R0+URZ+0x68], R3 ;  /* 0x00006803000075a7 */ /* 0x0022e400080011ff */
[----:B---3--:R-:W-:Y:S05]  /*8aa0*/  @!P0 NANOSLEEP.SYNCS 0x989680 ;  /* 0x009896800000895d */ /* 0x008fea0003900000 */
[----:B------:R-:W3:Y:S02]  /*8ab0*/  @!P0 SYNCS.PHASECHK.TRANS64 P0, [R0+URZ+0x68], R3 ;  /* 0x00006803000085a7 */ /* 0x000ee400080010ff */
[----:B---3--:R-:W-:Y:S05]  /*8ac0*/  @!P0 BRA `(.L_x_170) ;  /* 0xfffffffc00f08947 */ /* 0x008fea000383ffff */
[----:B------:R-:W-:Y:S05]  /*8ad0*/  BRA `(.L_x_171) ;  /* 0xffffffc0007c7947 */ /* 0x000fea000383ffff */
.L_x_81:
[----:B-1----:R-:W-:-:S07]  /*8ae0*/  MOV R0, UR7 ;  /* 0x0000000700007c02 */ /* 0x002fce0008000f00 */
.L_x_172:
[----:B-1----:R1:W3:Y:S02]  /*8af0*/  SYNCS.PHASECHK.TRANS64.TRYWAIT P0, [R0+URZ+0x70], R3 ;  /* 0x00007003000075a7 */ /* 0x0022e400080011ff */
[----:B---3--:R-:W-:Y:S05]  /*8b00*/  @!P0 NANOSLEEP.SYNCS 0x989680 ;  /* 0x009896800000895d */ /* 0x008fea0003900000 */
[----:B------:R-:W3:Y:S02]  /*8b10*/  @!P0 SYNCS.PHASECHK.TRANS64 P0, [R0+URZ+0x70], R3 ;  /* 0x00007003000085a7 */ /* 0x000ee400080010ff */
[----:B---3--:R-:W-:Y:S05]  /*8b20*/  @!P0 BRA `(.L_x_172) ;  /* 0xfffffffc00f08947 */ /* 0x008fea000383ffff */
[----:B------:R-:W-:Y:S05]  /*8b30*/  BRA `(.L_x_173) ;  /* 0xffffffc0006c7947 */ /* 0x000fea000383ffff */
.L_x_83:
[----:B--2---:R2:W4:Y:S02]  /*8b40*/  SYNCS.PHASECHK.TRANS64.TRYWAIT P0, [R0+URZ+0x90], R3 ;  /* 0x00009003000075a7 */ /* 0x00452400080011ff */
[----:B----4-:R-:W-:Y:S05]  /*8b50*/  @!P0 NANOSLEEP.SYNCS 0x989680 ;  /* 0x009896800000895d */ /* 0x010fea0003900000 */
[----:B------:R-:W4:Y:S02]  /*8b60*/  @!P0 SYNCS.PHASECHK.TRANS64 P0, [R0+URZ+0x90], R3 ;  /* 0x00009003000085a7 */ /* 0x000f2400080010ff */
[----:B----4-:R-:W-:Y:S05]  /*8b70*/  @!P0 BRA `(.L_x_83) ;  /* 0xfffffffc00f08947 */ /* 0x010fea000383ffff */
[----:B------:R-:W-:Y:S05]  /*8b80*/  BRA `(.L_x_174) ;  /* 0xffffffc400407947 */ /* 0x000fea000383ffff */
.L_x_94:
[----:B-1----:R-:W-:Y:S04]  /*8b90*/  MOV R2, UR48 ;  /* 0x0000003000027c02 */ /* 0x002fe80008000f00 */
[----:B------:R1:W3:Y:S03]  /*8ba0*/  SYNCS.PHASECHK.TRANS64.TRYWAIT P1, [R2+URZ+0x40], R3 ;  /* 0x00004003020075a7 */ /* 0x0002e600080211ff */
[----:B---3--:R-:W-:Y:S05]  /*8bb0*/  @!P1 NANOSLEEP.SYNCS 0x989680 ;  /* 0x009896800000995d */ /* 0x008fea0003900000 */
[----:B------:R-:W3:Y:S02]  /*8bc0*/  @!P1 SYNCS.PHASECHK.TRANS64 P1, [R2+URZ+0x40], R3 ;  /* 0x00004003020095a7 */ /* 0x000ee400080210ff */
[----:B---3--:R-:W-:Y:S05]  /*8bd0*/  @!P1 BRA `(.L_x_94) ;  /* 0xfffffffc00ec9947 */ /* 0x008fea000383ffff */
[----:B------:R-:W-:Y:S05]  /*8be0*/  BRA `(.L_x_93) ;  /* 0xffffffd0004c7947 */ /* 0x000fea000383ffff */
.L_x_96:
[----:B-1----:R1:W4:Y:S02]  /*8bf0*/  SYNCS.PHASECHK.TRANS64.TRYWAIT P0, [R79+URZ+0xb0], R0 ;  /* 0x0000b0004f0075a7 */ /* 0x00232400080011ff */
[----:B----4-:R-:W-:Y:S05]  /*8c00*/  @!P0 NANOSLEEP.SYNCS 0x989680 ;  /* 0x009896800000895d */ /* 0x010fea0003900000 */
[----:B------:R-:W4:Y:S02]  /*8c10*/  @!P0 SYNCS.PHASECHK.TRANS64 P0, [R79+URZ+0xb0], R0 ;  /* 0x0000b0004f0085a7 */ /* 0x000f2400080010ff */
[----:B----4-:R-:W-:Y:S05]  /*8c20*/  @!P0 BRA `(.L_x_96) ;  /* 0xfffffffc00f08947 */ /* 0x010fea000383ffff */
[----:B------:R-:W-:Y:S05]  /*8c30*/  BRA `(.L_x_95) ;  /* 0xffffffd000707947 */ /* 0x000fea000383ffff */
.L_x_105:
[----:B--2---:R2:W4:Y:S02]  /*8c40*/  SYNCS.PHASECHK.TRANS64.TRYWAIT P0, [R3+URZ+0x40], R0 ;  /* 0x00004000030075a7 */ /* 0x00452400080011ff */
[----:B----4-:R-:W-:Y:S05]  /*8c50*/  @!P0 NANOSLEEP.SYNCS 0x989680 ;  /* 0x009896800000895d */ /* 0x010fea0003900000 */
[----:B------:R-:W4:Y:S02]  /*8c60*/  @!P0 SYNCS.PHASECHK.TRANS64 P0, [R3+URZ+0x40], R0 ;  /* 0x00004000030085a7 */ /* 0x000f2400080010ff */
[----:B----4-:R-:W-:Y:S05]  /*8c70*/  @!P0 BRA `(.L_x_105) ;  /* 0xfffffffc00f08947 */ /* 0x010fea000383ffff */
[----:B------:R-:W-:Y:S05]  /*8c80*/  BRA `(.L_x_104) ;  /* 0xffffffd8005c7947 */ /* 0x000fea000383ffff */
.L_x_113:
[----:B--2---:R2:W4:Y:S02]  /*8c90*/  SYNCS.PHASECHK.TRANS64.TRYWAIT P0, [R83+URZ+0x40], R4 ;  /* 0x00004004530075a7 */ /* 0x00452400080011ff */
[----:B----4-:R-:W-:Y:S05]  /*8ca0*/  @!P0 NANOSLEEP.SYNCS 0x989680 ;  /* 0x009896800000895d */ /* 0x010fea0003900000 */
[----:B------:R-:W4:Y:S02]  /*8cb0*/  @!P0 SYNCS.PHASECHK.TRANS64 P0, [R83+URZ+0x40], R4 ;  /* 0x00004004530085a7 */ /* 0x000f2400080010ff */
[----:B----4-:R-:W-:Y:S05]  /*8cc0*/  @!P0 BRA `(.L_x_113) ;  /* 0xfffffffc00f08947 */ /* 0x010fea000383ffff */
[----:B------:R-:W-:Y:S05]  /*8cd0*/  BRA `(.L_x_112) ;  /* 0xffffffe000687947 */ /* 0x000fea000383ffff */
.L_x_121:
[----:B--2---:R2:W4:Y:S02]  /*8ce0*/  SYNCS.PHASECHK.TRANS64.TRYWAIT P0, [R88+URZ+0x40], R3 ;  /* 0x00004003580075a7 */ /* 0x00452400080011ff */
[----:B----4-:R-:W-:Y:S05]  /*8cf0*/  @!P0 NANOSLEEP.SYNCS 0x989680 ;  /* 0x009896800000895d */ /* 0x010fea0003900000 */
[----:B------:R-:W4:Y:S02]  /*8d00*/  @!P0 SYNCS.PHASECHK.TRANS64 P0, [R88+URZ+0x40], R3 ;  /* 0x00004003580085a7 */ /* 0x000f2400080010ff */
[----:B----4-:R-:W-:Y:S05]  /*8d10*/  @!P0 BRA `(.L_x_121) ;  /* 0xfffffffc00f08947 */ /* 0x010fea000383ffff */
[----:B------:R-:W-:Y:S05]  /*8d20*/  BRA `(.L_x_120) ;  /* 0xffffffe800747947 */ /* 0x000fea000383ffff */
        .weak           $__internal_0_$__cuda_sm10x_tcgen05_guardrail_trap_col_being_dealloced_not_returned_by_alloc
        .type           $__internal_0_$__cuda_sm10x_tcgen05_guardrail_trap_col_being_dealloced_not_returned_by_alloc,@function
        .size           $__internal_0_$__cuda_sm10x_tcgen05_guardrail_trap_col_being_dealloced_not_returned_by_alloc,($__internal_1_$__cuda_sm10x_tcgen05_guardrail_trap_phase_invalid_during_alloc - $__internal_0_$__cuda_sm10x_tcgen05_guardrail_trap_col_being_dealloced_not_returned_by_alloc)
$__internal_0_$__cuda_sm10x_tcgen05_guardrail_trap_col_being_dealloced_not_returned_by_alloc:
[----:B------:R-:W-:Y:S05]  /*8d30*/  BPT.TRAP 0x1 ;  /* 0x000000040000795c */ /* 0x000fea0000300000 */
[----:B------:R-:W-:-:S04]  /*8d40*/  HFMA2 R3, -RZ, RZ, 0, 0 ;  /* 0x00000000ff037431 */ /* 0x000fc800000001ff */
[----:B------:R-:W-:Y:S05]  /*8d50*/  RET.REL.NODEC R2 `(_ZN7cutlass13device_kernelINS_4gemm6kernel13GemmUniversalIN4cute5tupleIJiiiiEEENS1_10collective13CollectiveMmaINS1_35MainloopSm100TmaUmmaWarpSpecializedILi4ELi2ELi4ENS5_IJNS4_1CILi1EEESB_SB_EEEEENS5_IJNSA_ILi64EEENSA_ILi128EEESF_EEENS_10bfloat16_tENS5_IJlSB_lEEESH_SI_NS4_8TiledMMAINS4_8MMA_AtomIJNS4_20SM100_MMA_F16BF16_SSISH_SH_fLi64ELi128ELNS4_4UMMA5MajorE0ELSN_0ELNSM_7ScaleInE0ELSO_0EEEEEENS4_6LayoutISC_NS5_IJNSA_ILi0EEESS_SS_EEEEENS5_IJNS4_10UnderscoreESV_SV_EEEEENS4_13SM90_TMA_LOADENS4_14ComposedLayoutINS4_7SwizzleILi3ELi4ELi3EEENS4_18smem_ptr_flag_bitsILi16EEENSR_INS5_IJNSA_ILi8EEESE_EEENS5_IJSE_SB_EEEEEEEvNS4_8identityESY_S18_vS19_EENS_8epilogue10collective18CollectiveEpilogueINS1B_23Sm100TmaWarpSpecializedILi4ELi2ELi16ELb1ELb0EEEJSG_NS5_IJNSR_ISE_SB_EENSR_INSA_ILi32EEESB_EEEEESH_SI_SH_SI_NS1B_6fusion15FusionCallbacksIS1F_NS1K_17LinearCombinationISH_fSH_fLNS_15FloatRoundStyleE2EEESG_S1J_JEEENS4_5SM1004TMEM4LOAD26SM100_TMEM_LOAD_16dp256b4xESY_NSZ_INS10_ILi2ELi4ELi3EEES13_NSR_INS5_IJS14_S1H_EEENS5_IJS1H_SB_EEEEEEENS4_17SM75_U32x4_LDSM_NENS4_14SM90_TMA_STOREES1Y_NS4_17SM90_U32x4_STSM_NENS4_39AutoVectorizingCopyWithAssumedAlignmentILi128EEEEEEvvEEEEvNT_6ParamsE) ;  /* 0xffffff7002a87950 */ /* 0x000fea0003c3ffff */
        .weak           $__internal_1_$__cuda_sm10x_tcgen05_guardrail_trap_phase_invalid_during_alloc
        .type           $__internal_1_$__cuda_sm10x_tcgen05_guardrail_trap_phase_invalid_during_alloc,@function
        .size           $__internal_1_$__cuda_sm10x_tcgen05_guardrail_trap_phase_invalid_during_alloc,($__internal_2_$__cuda_sm10x_tcgen05_guardrail_trap_unallocated_columns_being_dealloced - $__internal_1_$__cuda_sm10x_tcgen05_guardrail_trap_phase_invalid_during_alloc)
$__internal_1_$__cuda_sm10x_tcgen05_guardrail_trap_phase_invalid_during_alloc:
[----:B------:R-:W-:Y:S05]  /*8d60*/  BPT.TRAP 0x1 ;  /* 0x000000040000795c */ /* 0x000fea0000300000 */
[----:B------:R-:W-:-:S04]  /*8d70*/  MOV R3, 0x0 ;  /* 0x0000000000037802 */ /* 0x000fc80000000f00 */
[----:B------:R-:W-:Y:S05]  /*8d80*/  RET.REL.NODEC R2 `(_ZN7cutlass13device_kernelINS_4gemm6kernel13GemmUniversalIN4cute5tupleIJiiiiEEENS1_10collective13CollectiveMmaINS1_35MainloopSm100TmaUmmaWarpSpecializedILi4ELi2ELi4ENS5_IJNS4_1CILi1EEESB_SB_EEEEENS5_IJNSA_ILi64EEENSA_ILi128EEESF_EEENS_10bfloat16_tENS5_IJlSB_lEEESH_SI_NS4_8TiledMMAINS4_8MMA_AtomIJNS4_20SM100_MMA_F16BF16_SSISH_SH_fLi64ELi128ELNS4_4UMMA5MajorE0ELSN_0ELNSM_7ScaleInE0ELSO_0EEEEEENS4_6LayoutISC_NS5_IJNSA_ILi0EEESS_SS_EEEEENS5_IJNS4_10UnderscoreESV_SV_EEEEENS4_13SM90_TMA_LOADENS4_14ComposedLayoutINS4_7SwizzleILi3ELi4ELi3EEENS4_18smem_ptr_flag_bitsILi16EEENSR_INS5_IJNSA_ILi8EEESE_EEENS5_IJSE_SB_EEEEEEEvNS4_8identityESY_S18_vS19_EENS_8epilogue10collective18CollectiveEpilogueINS1B_23Sm100TmaWarpSpecializedILi4ELi2ELi16ELb1ELb0EEEJSG_NS5_IJNSR_ISE_SB_EENSR_INSA_ILi32EEESB_EEEEESH_SI_SH_SI_NS1B_6fusion15FusionCallbacksIS1F_NS1K_17LinearCombinationISH_fSH_fLNS_15FloatRoundStyleE2EEESG_S1J_JEEENS4_5SM1004TMEM4LOAD26SM100_TMEM_LOAD_16dp256b4xESY_NSZ_INS10_ILi2ELi4ELi3EEES13_NSR_INS5_IJS14_S1H_EEENS5_IJS1H_SB_EEEEEEENS4_17SM75_U32x4_LDSM_NENS4_14SM90_TMA_STOREES1Y_NS4_17SM90_U32x4_STSM_NENS4_39AutoVectorizingCopyWithAssumedAlignmentILi128EEEEEEvvEEEEvNT_6ParamsE) ;  /* 0xffffff70029c7950 */ /* 0x000fea0003c3ffff */
        .weak           $__internal_2_$__cuda_sm10x_tcgen05_guardrail_trap_unallocated_columns_being_dealloced
        .type           $__internal_2_$__cuda_sm10x_tcgen05_guardrail_trap_unallocated_columns_being_dealloced,@function
        .size           $__internal_2_$__cuda_sm10x_tcgen05_guardrail_trap_unallocated_columns_being_dealloced,(.L_x_176 - $__internal_2_$__cuda_sm10x_tcgen05_guardrail_trap_unallocated_columns_being_dealloced)
$__internal_2_$__cuda_sm10x_tcgen05_guardrail_trap_unallocated_columns_being_dealloced:
[----:B------:R-:W-:Y:S05]  /*8d90*/  BPT.TRAP 0x1 ;  /* 0x000000040000795c */ /* 0x000fea0000300000 */
[----:B------:R-:W-:-:S04]  /*8da0*/  HFMA2 R3, -RZ, RZ, 0, 0 ;  /* 0x00000000ff037431 */ /* 0x000fc800000001ff */
[----:B------:R-:W-:Y:S05]  /*8db0*/  RET.REL.NODEC R2 `(_ZN7cutlass13device_kernelINS_4gemm6kernel13GemmUniversalIN4cute5tupleIJiiiiEEENS1_10collective13CollectiveMmaINS1_35MainloopSm100TmaUmmaWarpSpecializedILi4ELi2ELi4ENS5_IJNS4_1CILi1EEESB_SB_EEEEENS5_IJNSA_ILi64EEENSA_ILi128EEESF_EEENS_10bfloat16_tENS5_IJlSB_lEEESH_SI_NS4_8TiledMMAINS4_8MMA_AtomIJNS4_20SM100_MMA_F16BF16_SSISH_SH_fLi64ELi128ELNS4_4UMMA5MajorE0ELSN_0ELNSM_7ScaleInE0ELSO_0EEEEEENS4_6LayoutISC_NS5_IJNSA_ILi0EEESS_SS_EEEEENS5_IJNS4_10UnderscoreESV_SV_EEEEENS4_13SM90_TMA_LOADENS4_14ComposedLayoutINS4_7SwizzleILi3ELi4ELi3EEENS4_18smem_ptr_flag_bitsILi16EEENSR_INS5_IJNSA_ILi8EEESE_EEENS5_IJSE_SB_EEEEEEEvNS4_8identityESY_S18_vS19_EENS_8epilogue10collective18CollectiveEpilogueINS1B_23Sm100TmaWarpSpecializedILi4ELi2ELi16ELb1ELb0EEEJSG_NS5_IJNSR_ISE_SB_EENSR_INSA_ILi32EEESB_EEEEESH_SI_SH_SI_NS1B_6fusion15FusionCallbacksIS1F_NS1K_17LinearCombinationISH_fSH_fLNS_15FloatRoundStyleE2EEESG_S1J_JEEENS4_5SM1004TMEM4LOAD26SM100_TMEM_LOAD_16dp256b4xESY_NSZ_INS10_ILi2ELi4ELi3EEES13_NSR_INS5_IJS14_S1H_EEENS5_IJS1H_SB_EEEEEEENS4_17SM75_U32x4_LDSM_NENS4_14SM90_TMA_STOREES1Y_NS4_17SM90_U32x4_STSM_NENS4_39AutoVectorizingCopyWithAssumedAlignmentILi128EEEEEEvvEEEEvNT_6ParamsE) ;  /* 0xffffff7002907950 */ /* 0x000fea0003c3ffff */
.L_x_175:
[----:B------:R-:W-:-:S00]  /*8dc0*/  BRA `(.L_x_175) ;  /* 0xfffffffc00fc7947 */ /* 0x000fc0000383ffff */
[----:B------:R-:W-:-:S00]  /*8dd0*/  NOP ;  /* 0x0000000000007918 */ /* 0x000fc00000000000 */
        /* <DEDUP_REMOVED lines=10> */
.L_x_176:


//--------------------- .nv.global.init           --------------------------
	.section	.nv.global.init,"aw",@progbits
.nv.global.init:
	.type		$str$27,@object
	.size		$str$27,($str$28 - $str$27)
$str$27:
        /*0000*/ 	.byte	0x28, 0x61, 0x64, 0x64, 0x72, 0x65, 0x73, 0x73, 0x20, 0x26, 0x20, 0x6d, 0x61, 0x73, 0x6b, 0x29
        /*0010*/ 	.byte	0x20, 0x3d, 0x3d, 0x20, 0x30, 0x00
	.type		$str$28,@object
	.size		$str$28,($str$26 - $str$28)
$str$28:
        /*0016*/ 	.byte	0x2f, 0x74, 0x6d, 0x70, 0x2f, 0x63, 0x75, 0x74, 0x6c, 0x61, 0x73, 0x73, 0x5f, 0x73, 0x77, 0x65
        /*0026*/ 	.byte	0x65, 0x70, 0x5f, 0x73, 0x72, 0x63, 0x2f, 0x69, 0x6e, 0x63, 0x6c, 0x75, 0x64, 0x65, 0x2f, 0x63
        /*0036*/ 	.byte	0x75, 0x74, 0x65, 0x2f, 0x70, 0x6f, 0x69, 0x6e, 0x74, 0x65, 0x72, 0x5f, 0x66, 0x6c, 0x61, 0x67
        /*0046*/ 	.byte	0x67, 0x65, 0x64, 0x2e, 0x68, 0x70, 0x70, 0x00
	.type		$str$26,@object
	.size		$str$26,($str$25 - $str$26)
$str$26:
        /*004e*/ 	.byte	0x2f, 0x74, 0x6d, 0x70, 0x2f, 0x63, 0x75, 0x74, 0x6c, 0x61, 0x73, 0x73, 0x5f, 0x73, 0x77, 0x65
        /*005e*/ 	.byte	0x65, 0x70, 0x5f, 0x73, 0x72, 0x63, 0x2f, 0x69, 0x6e, 0x63, 0x6c, 0x75, 0x64, 0x65, 0x2f, 0x63
        /*006e*/ 	.byte	0x75, 0x74, 0x65, 0x2f, 0x61, 0x74, 0x6f, 0x6d, 0x2f, 0x63, 0x6f, 0x70, 0x79, 0x5f, 0x74, 0x72
        /*007e*/ 	.byte	0x61, 0x69, 0x74, 0x73, 0x5f, 0x73, 0x6d, 0x31, 0x30, 0x30, 0x2e, 0x68, 0x70, 0x70, 0x00
	.type		$str$25,@object
	.size		$str$25,(__unnamed_1 - $str$25)
$str$25:
        /*008d*/ 	.byte	0x28, 0x28, 0x75, 0x69, 0x6e, 0x74, 0x33, 0x32, 0x5f, 0x74, 0x28, 0x74, 0x68, 0x72, 0x65, 0x61
        /*009d*/ 	.byte	0x64, 0x49, 0x64, 0x78, 0x2e, 0x78, 0x29, 0x20, 0x2f, 0x20, 0x33, 0x32, 0x29, 0x20, 0x25, 0x20
        /*00ad*/ 	.byte	0x34, 0x29, 0x20, 0x3d, 0x3d, 0x20, 0x28, 0x28, 0x28, 0x74, 0x6d, 0x65, 0x6d, 0x5f, 0x61, 0x64
        /*00bd*/ 	.byte	0x64, 0x72, 0x20, 0x3e, 0x3e, 0x20, 0x31, 0x36, 0x29, 0x20, 0x2f, 0x20, 0x33, 0x32, 0x29, 0x20
        /*00cd*/ 	.byte	0x25, 0x20, 0x34, 0x29, 0x00
	.type		__unnamed_1,@object
	.size		__unnamed_1,(__unnamed_2 - __unnamed_1)
__unnamed_1:
        /*00d2*/ 	.byte	0x61, 0x75, 0x74, 0x6f, 0x20, 0x63, 0x75, 0x74, 0x65, 0x3a, 0x3a, 0x61, 0x73, 0x5f, 0x70, 0x6f
        /* <DEDUP_REMOVED lines=24> */
        /*0262*/ 	.byte	0x30, 0x34, 0x38, 0x3e, 0x3e, 0x3e, 0x3e, 0x5d, 0x00
	.type		__unnamed_2,@object
	.size		__unnamed_2,(.L_2 - __unnamed_2)
__unnamed_2:
        /* <DEDUP_REMOVED lines=45> */
        /*053b*/ 	.byte	0x3e, 0x3e, 0x3e, 0x5d, 0x00
.L_2:


//--------------------- .nv.shared._ZN7cutlass13device_kernelINS_4gemm6kernel13GemmUniversalIN4cute5tupleIJiiiiEEENS1_10collective13CollectiveMmaINS1_35MainloopSm100TmaUmmaWarpSpecializedILi4ELi2ELi4ENS5_IJNS4_1CILi1EEESB_SB_EEEEENS5_IJNSA_ILi64EEENSA_ILi128EEESF_EEENS_10bfloat16_tENS5_IJlSB_lEEESH_SI_NS4_8TiledMMAINS4_8MMA_AtomIJNS4_20SM100_MMA_F16BF16_SSISH_SH_fLi64ELi128ELNS4_4UMMA5MajorE0ELSN_0ELNSM_7ScaleInE0ELSO_0EEEEEENS4_6LayoutISC_NS5_IJNSA_ILi0EEESS_SS_EEEEENS5_IJNS4_10UnderscoreESV_SV_EEEEENS4_13SM90_TMA_LOADENS4_14ComposedLayoutINS4_7SwizzleILi3ELi4ELi3EEENS4_18smem_ptr_flag_bitsILi16EEENSR_INS5_IJNSA_ILi8EEESE_EEENS5_IJSE_SB_EEEEEEEvNS4_8identityESY_S18_vS19_EENS_8epilogue10collective18CollectiveEpilogueINS1B_23Sm100TmaWarpSpecializedILi4ELi2ELi16ELb1ELb0EEEJSG_NS5_IJNSR_ISE_SB_EENSR_INSA_ILi32EEESB_EEEEESH_SI_SH_SI_NS1B_6fusion15FusionCallbacksIS1F_NS1K_17LinearCombinationISH_fSH_fLNS_15FloatRoundStyleE2EEESG_S1J_JEEENS4_5SM1004TMEM4LOAD26SM100_TMEM_LOAD_16dp256b4xESY_NSZ_INS10_ILi2ELi4ELi3EEES13_NSR_INS5_IJS14_S1H_EEENS5_IJS1H_SB_EEEEEEENS4_17SM75_U32x4_LDSM_NENS4_14SM90_TMA_STOREES1Y_NS4_17SM90_U32x4_STSM_NENS4_39AutoVectorizingCopyWithAssumedAlignmentILi128EEEEEEvvEEEEvNT_6ParamsE --------------------------
	.section	.nv.shared._ZN7cutlass13device_kernelINS_4gemm6kernel13GemmUniversalIN4cute5tupleIJiiiiEEENS1_10collective13CollectiveMmaINS1_35MainloopSm100TmaUmmaWarpSpecializedILi4ELi2ELi4ENS5_IJNS4_1CILi1EEESB_SB_EEEEENS5_IJNSA_ILi64EEENSA_ILi128EEESF_EEENS_10bfloat16_tENS5_IJlSB_lEEESH_SI_NS4_8TiledMMAINS4_8MMA_AtomIJNS4_20SM100_MMA_F16BF16_SSISH_SH_fLi64ELi128ELNS4_4UMMA5MajorE0ELSN_0ELNSM_7ScaleInE0ELSO_0EEEEEENS4_6LayoutISC_NS5_IJNSA_ILi0EEESS_SS_EEEEENS5_IJNS4_10UnderscoreESV_SV_EEEEENS4_13SM90_TMA_LOADENS4_14ComposedLayoutINS4_7SwizzleILi3ELi4ELi3EEENS4_18smem_ptr_flag_bitsILi16EEENSR_INS5_IJNSA_ILi8EEESE_EEENS5_IJSE_SB_EEEEEEEvNS4_8identityESY_S18_vS19_EENS_8epilogue10collective18CollectiveEpilogueINS1B_23Sm100TmaWarpSpecializedILi4ELi2ELi16ELb1ELb0EEEJSG_NS5_IJNSR_ISE_SB_EENSR_INSA_ILi32EEESB_EEEEESH_SI_SH_SI_NS1B_6fusion15FusionCallbacksIS1F_NS1K_17LinearCombinationISH_fSH_fLNS_15FloatRoundStyleE2EEESG_S1J_JEEENS4_5SM1004TMEM4LOAD26SM100_TMEM_LOAD_16dp256b4xESY_NSZ_INS10_ILi2ELi4ELi3EEES13_NSR_INS5_IJS14_S1H_EEENS5_IJS1H_SB_EEEEEEENS4_17SM75_U32x4_LDSM_NENS4_14SM90_TMA_STOREES1Y_NS4_17SM90_U32x4_STSM_NENS4_39AutoVectorizingCopyWithAssumedAlignmentILi128EEEEEEvvEEEEvNT_6ParamsE,"aw",@nobits
	.sectionflags	@""
	.align	16
	.zero		1024


//--------------------- .nv.shared.reserved.0     --------------------------
	.section	.nv.shared.reserved.0,"aw",@nobits
	.weak		__nv_reservedSMEM_offset_0_alias
	.size		__nv_reservedSMEM_offset_0_alias, 0, 64
	.other		__nv_reservedSMEM_offset_0_alias,@"STO_CUDA_RESERVED_SHARED STV_DEFAULT"
__nv_reservedSMEM_offset_0_alias:
	.zero		0
.nv.shared.reserved.0:
	.zero		64
	.weak		__nv_reservedSMEM_tcgen05_partition
	.type		__nv_reservedSMEM_tcgen05_partition,@object
	.size		__nv_reservedSMEM_tcgen05_partition,(.L_0 - __nv_reservedSMEM_tcgen05_partition)
__nv_reservedSMEM_tcgen05_partition:
	.zero		32
.L_0:


//--------------------- .nv.global                --------------------------
	.section	.nv.global,"aw",@nobits
.nv.global:
	.type		_ZN40_INTERNAL_caae5a50_4_k_cu_408f5c90_304834cute1_E,@object
	.size		_ZN40_INTERNAL_caae5a50_4_k_cu_408f5c90_304834cute1_E,(_ZN40_INTERNAL_caae5a50_4_k_cu_408f5c90_304834cuda3std3__45__cpo6cbeginE - _ZN40_INTERNAL_caae5a50_4_k_cu_408f5c90_304834cute1_E)
_ZN40_INTERNAL_caae5a50_4_k_cu_408f5c90_304834cute1_E:
	.zero		1
	.type		_ZN40_INTERNAL_caae5a50_4_k_cu_408f5c90_304834cuda3std3__45__cpo6cbeginE,@object
	.size		_ZN40_INTERNAL_caae5a50_4_k_cu_408f5c90_304834cuda3std3__45__cpo6cbeginE,(_ZN40_INTERNAL_caae5a50_4_k_cu_408f5c90_304834cuda3std3__48in_placeE - _ZN40_INTERNAL_caae5a50_4_k_cu_408f5c90_304834cuda3std3__45__cpo6cbeginE)
_ZN40_INTERNAL_caae5a50_4_k_cu_408f5c90_304834cuda3std3__45__cpo6cbeginE:
	.zero		1
	.type		_ZN40_INTERNAL_caae5a50_4_k_cu_408f5c90_304834cuda3std3__48in_placeE,@object
	.size		_ZN40_INTERNAL_caae5a50_4_k_cu_408f5c90_304834cuda3std3__48in_placeE,(_ZN40_INTERNAL_caae5a50_4_k_cu_408f5c90_304834cuda3std6ranges3__45__cpo9iter_moveE - _ZN40_INTERNAL_caae5a50_4_k_cu_408f5c90_304834cuda3std3__48in_placeE)
_ZN40_INTERNAL_caae5a50_4_k_cu_408f5c90_304834cuda3std3__48in_placeE:
	.zero		1
	.type		_ZN40_INTERNAL_caae5a50_4_k_cu_408f5c90_304834cuda3std6ranges3__45__cpo9iter_moveE,@object
	.size		_ZN40_INTERNAL_caae5a50_4_k_cu_408f5c90_304834cuda3std6ranges3__45__cpo9iter_moveE,(_ZN40_INTERNAL_caae5a50_4_k_cu_408f5c90_304834cuda3std3__45__cpo5beginE - _ZN40_INTERNAL_caae5a50_4_k_cu_408f5c90_304834cuda3std6ranges3__45__cpo9iter_moveE)
_ZN40_INTERNAL_caae5a50_4_k_cu_408f5c90_304834cuda3std6ranges3__45__cpo9iter_moveE:
	.zero		1
	.type		_ZN40_INTERNAL_caae5a50_4_k_cu_408f5c90_304834cuda3std3__45__cpo5beginE,@object
	.size		_ZN40_INTERNAL_caae5a50_4_k_cu_408f5c90_304834cuda3std3__45__cpo5beginE,(_ZN40_INTERNAL_caae5a50_4_k_cu_408f5c90_304834cuda3std3__442_GLOBAL__N__caae5a50_4_k_cu_408f5c90_304836ignoreE - _ZN40_INTERNAL_caae5a50_4_k_cu_408f5c90_304834cuda3std3__45__cpo5beginE)
_ZN40_INTERNAL_caae5a50_4_k_cu_408f5c90_304834cuda3std3__45__cpo5beginE:
	.zero		1
	.type		_ZN40_INTERNAL_caae5a50_4_k_cu_408f5c90_304834cuda3std3__442_GLOBAL__N__caae5a50_4_k_cu_408f5c90_304836ignoreE,@object
	.size		_ZN40_INTERNAL_caae5a50_4_k_cu_408f5c90_304834cuda3std3__442_GLOBAL__N__caae5a50_4_k_cu_408f5c90_304836ignoreE,(_ZN40_INTERNAL_caae5a50_4_k_cu_408f5c90_304834cute7productE - _ZN40_INTERNAL_caae5a50_4_k_cu_408f5c90_304834cuda3std3__442_GLOBAL__N__caae5a50_4_k_cu_408f5c90_304836ignoreE)
_ZN40_INTERNAL_caae5a50_4_k_cu_408f5c90_304834cuda3std3__442_GLOBAL__N__caae5a50_4_k_cu_408f5c90_304836ignoreE:
	.zero		1
	.type		_ZN40_INTERNAL_caae5a50_4_k_cu_408f5c90_304834cute7productE,@object
	.size		_ZN40_INTERNAL_caae5a50_4_k_cu_408f5c90_304834cute7productE,(_ZN40_INTERNAL_caae5a50_4_k_cu_408f5c90_304834cuda3std3__45__cpo3endE - _ZN40_INTERNAL_caae5a50_4_k_cu_408f5c90_304834cute7productE)
_ZN40_INTERNAL_caae5a50_4_k_cu_408f5c90_304834cute7productE:
	.zero		1
	.type		_ZN40_INTERNAL_caae5a50_4_k_cu_408f5c90_304834cuda3std3__45__cpo3endE,@object
	.size		_ZN40_INTERNAL_caae5a50_4_k_cu_408f5c90_304834cuda3std3__45__cpo3endE,(_ZN40_INTERNAL_caae5a50_4_k_cu_408f5c90_304834cuda3std3__419piecewise_constructE - _ZN40_INTERNAL_caae5a50_4_k_cu_408f5c90_304834cuda3std3__45__cpo3endE)
_ZN40_INTERNAL_caae5a50_4_k_cu_408f5c90_304834cuda3std3__45__cpo3endE:
	.zero		1
	.type		_ZN40_INTERNAL_caae5a50_4_k_cu_408f5c90_304834cuda3std3__419piecewise_constructE,@object
	.size		_ZN40_INTERNAL_caae5a50_4_k_cu_408f5c90_304834cuda3std3__419piecewise_constructE,(_ZN40_INTERNAL_caae5a50_4_k_cu_408f5c90_304834cuda3std3__45__cpo4cendE - _ZN40_INTERNAL_caae5a50_4_k_cu_408f5c90_304834cuda3std3__419piecewise_constructE)
_ZN40_INTERNAL_caae5a50_4_k_cu_408f5c90_304834cuda3std3__419piecewise_constructE:
	.zero		1
	.type		_ZN40_INTERNAL_caae5a50_4_k_cu_408f5c90_304834cuda3std3__45__cpo4cendE,@object
	.size		_ZN40_INTERNAL_caae5a50_4_k_cu_408f5c90_304834cuda3std3__45__cpo4cendE,(_ZN40_INTERNAL_caae5a50_4_k_cu_408f5c90_304834cuda3std6ranges3__45__cpo4swapE - _ZN40_INTERNAL_caae5a50_4_k_cu_408f5c90_304834cuda3std3__45__cpo4cendE)
_ZN40_INTERNAL_caae5a50_4_k_cu_408f5c90_304834cuda3std3__45__cpo4cendE:
	.zero		1
	.type		_ZN40_INTERNAL_caae5a50_4_k_cu_408f5c90_304834cuda3std6ranges3__45__cpo4swapE,@object
	.size		_ZN40_INTERNAL_caae5a50_4_k_cu_408f5c90_304834cuda3std6ranges3__45__cpo4swapE,(.L_10 - _ZN40_INTERNAL_caae5a50_4_k_cu_408f5c90_304834cuda3std6ranges3__45__cpo4swapE)
_ZN40_INTERNAL_caae5a50_4_k_cu_408f5c90_304834cuda3std6ranges3__45__cpo4swapE:
	.zero		1
.L_10:


//--------------------- .nv.constant0._ZN7cutlass13device_kernelINS_4gemm6kernel13GemmUniversalIN4cute5tupleIJiiiiEEENS1_10collective13CollectiveMmaINS1_35MainloopSm100TmaUmmaWarpSpecializedILi4ELi2ELi4ENS5_IJNS4_1CILi1EEESB_SB_EEEEENS5_IJNSA_ILi64EEENSA_ILi128EEESF_EEENS_10bfloat16_tENS5_IJlSB_lEEESH_SI_NS4_8TiledMMAINS4_8MMA_AtomIJNS4_20SM100_MMA_F16BF16_SSISH_SH_fLi64ELi128ELNS4_4UMMA5MajorE0ELSN_0ELNSM_7ScaleInE0ELSO_0EEEEEENS4_6LayoutISC_NS5_IJNSA_ILi0EEESS_SS_EEEEENS5_IJNS4_10UnderscoreESV_SV_EEEEENS4_13SM90_TMA_LOADENS4_14ComposedLayoutINS4_7SwizzleILi3ELi4ELi3EEENS4_18smem_ptr_flag_bitsILi16EEENSR_INS5_IJNSA_ILi8EEESE_EEENS5_IJSE_SB_EEEEEEEvNS4_8identityESY_S18_vS19_EENS_8epilogue10collective18CollectiveEpilogueINS1B_23Sm100TmaWarpSpecializedILi4ELi2ELi16ELb1ELb0EEEJSG_NS5_IJNSR_ISE_SB_EENSR_INSA_ILi32EEESB_EEEEESH_SI_SH_SI_NS1B_6fusion15FusionCallbacksIS1F_NS1K_17LinearCombinationISH_fSH_fLNS_15FloatRoundStyleE2EEESG_S1J_JEEENS4_5SM1004TMEM4LOAD26SM100_TMEM_LOAD_16dp256b4xESY_NSZ_INS10_ILi2ELi4ELi3EEES13_NSR_INS5_IJS14_S1H_EEENS5_IJS1H_SB_EEEEEEENS4_17SM75_U32x4_LDSM_NENS4_14SM90_TMA_STOREES1Y_NS4_17SM90_U32x4_STSM_NENS4_39AutoVectorizingCopyWithAssumedAlignmentILi128EEEEEEvvEEEEvNT_6ParamsE --------------------------
	.section	.nv.constant0._ZN7cutlass13device_kernelINS_4gemm6kernel13GemmUniversalIN4cute5tupleIJiiiiEEENS1_10collective13CollectiveMmaINS1_35MainloopSm100TmaUmmaWarpSpecializedILi4ELi2ELi4ENS5_IJNS4_1CILi1EEESB_SB_EEEEENS5_IJNSA_ILi64EEENSA_ILi128EEESF_EEENS_10bfloat16_tENS5_IJlSB_lEEESH_SI_NS4_8TiledMMAINS4_8MMA_AtomIJNS4_20SM100_MMA_F16BF16_SSISH_SH_fLi64ELi128ELNS4_4UMMA5MajorE0ELSN_0ELNSM_7ScaleInE0ELSO_0EEEEEENS4_6LayoutISC_NS5_IJNSA_ILi0EEESS_SS_EEEEENS5_IJNS4_10UnderscoreESV_SV_EEEEENS4_13SM90_TMA_LOADENS4_14ComposedLayoutINS4_7SwizzleILi3ELi4ELi3EEENS4_18smem_ptr_flag_bitsILi16EEENSR_INS5_IJNSA_ILi8EEESE_EEENS5_IJSE_SB_EEEEEEEvNS4_8identityESY_S18_vS19_EENS_8epilogue10collective18CollectiveEpilogueINS1B_23Sm100TmaWarpSpecializedILi4ELi2ELi16ELb1ELb0EEEJSG_NS5_IJNSR_ISE_SB_EENSR_INSA_ILi32EEESB_EEEEESH_SI_SH_SI_NS1B_6fusion15FusionCallbacksIS1F_NS1K_17LinearCombinationISH_fSH_fLNS_15FloatRoundStyleE2EEESG_S1J_JEEENS4_5SM1004TMEM4LOAD26SM100_TMEM_LOAD_16dp256b4xESY_NSZ_INS10_ILi2ELi4ELi3EEES13_NSR_INS5_IJS14_S1H_EEENS5_IJS1H_SB_EEEEEEENS4_17SM75_U32x4_LDSM_NENS4_14SM90_TMA_STOREES1Y_NS4_17SM90_U32x4_STSM_NENS4_39AutoVectorizingCopyWithAssumedAlignmentILi128EEEEEEvvEEEEvNT_6ParamsE,"a",@progbits
	.sectionflags	@""
	.align	4
.nv.constant0._ZN7cutlass13device_kernelINS_4gemm6kernel13GemmUniversalIN4cute5tupleIJiiiiEEENS1_10collective13CollectiveMmaINS1_35MainloopSm100TmaUmmaWarpSpecializedILi4ELi2ELi4ENS5_IJNS4_1CILi1EEESB_SB_EEEEENS5_IJNSA_ILi64EEENSA_ILi128EEESF_EEENS_10bfloat16_tENS5_IJlSB_lEEESH_SI_NS4_8TiledMMAINS4_8MMA_AtomIJNS4_20SM100_MMA_F16BF16_SSISH_SH_fLi64ELi128ELNS4_4UMMA5MajorE0ELSN_0ELNSM_7ScaleInE0ELSO_0EEEEEENS4_6LayoutISC_NS5_IJNSA_ILi0EEESS_SS_EEEEENS5_IJNS4_10UnderscoreESV_SV_EEEEENS4_13SM90_TMA_LOADENS4_14ComposedLayoutINS4_7SwizzleILi3ELi4ELi3EEENS4_18smem_ptr_flag_bitsILi16EEENSR_INS5_IJNSA_ILi8EEESE_EEENS5_IJSE_SB_EEEEEEEvNS4_8identityESY_S18_vS19_EENS_8epilogue10collective18CollectiveEpilogueINS1B_23Sm100TmaWarpSpecializedILi4ELi2ELi16ELb1ELb0EEEJSG_NS5_IJNSR_ISE_SB_EENSR_INSA_ILi32EEESB_EEEEESH_SI_SH_SI_NS1B_6fusion15FusionCallbacksIS1F_NS1K_17LinearCombinationISH_fSH_fLNS_15FloatRoundStyleE2EEESG_S1J_JEEENS4_5SM1004TMEM4LOAD26SM100_TMEM_LOAD_16dp256b4xESY_NSZ_INS10_ILi2ELi4ELi3EEES13_NSR_INS5_IJS14_S1H_EEENS5_IJS1H_SB_EEEEEEENS4_17SM75_U32x4_LDSM_NENS4_14SM90_TMA_STOREES1Y_NS4_17SM90_U32x4_STSM_NENS4_39AutoVectorizingCopyWithAssumedAlignmentILi128EEEEEEvvEEEEvNT_6ParamsE:
	.zero		2944


//--------------------- SYMBOLS --------------------------

	.type		.nv.reservedSmem.offset0,@object
	.size		.nv.reservedSmem.offset0,0x4
	.type		.nv.reservedSmem.cap,@object
	.size		.nv.reservedSmem.cap,0x4
	.type		__assertfail,@function
